//
// Generated by NVIDIA NVVM Compiler
//
// Compiler Build ID: CL-36424714
// Cuda compilation tools, release 13.0, V13.0.88
// Based on NVVM 20.0.0
//

.version 9.0
.target sm_100
.address_size 64

	// .globl	_Z6kernelPdS_i

.visible .entry _Z6kernelPdS_i(
	.param .u64 .ptr .align 1 _Z6kernelPdS_i_param_0,
	.param .u64 .ptr .align 1 _Z6kernelPdS_i_param_1,
	.param .u32 _Z6kernelPdS_i_param_2
)
{
	.reg .pred 	%p<21>;
	.reg .b32 	%r<53>;
	.reg .b32 	%f<66>;
	.reg .b64 	%rd<16>;
	.reg .b64 	%fd<81>;

	ld.param.u64 	%rd4, [_Z6kernelPdS_i_param_0];
	ld.param.u64 	%rd5, [_Z6kernelPdS_i_param_1];
	cvta.to.global.u64 	%rd1, %rd5;
	cvta.to.global.u64 	%rd2, %rd4;
	mov.u32 	%r25, %ctaid.x;
	mov.u32 	%r26, %ntid.x;
	mov.u32 	%r27, %tid.x;
	mad.lo.s32 	%r28, %r25, %r26, %r27;
	mul.lo.s32 	%r50, %r28, 977;
	min.s32 	%r2, %r50, 999023;
	add.s32 	%r3, %r2, 977;
	setp.le.s32 	%p1, %r3, %r50;
	@%p1 bra 	$L__BB0_8;
	sub.s32 	%r46, %r50, %r2;
	add.s32 	%r45, %r50, -977;
	mov.u32 	%r47, %r50;
$L__BB0_2:
	add.s32 	%r29, %r45, 977;
	cvt.rn.f64.s32 	%fd1, %r29;
	div.rn.f64 	%fd2, %fd1, 0d412E848000000000;
	cvt.rn.f32.f64 	%f1, %fd2;
	abs.f32 	%f2, %f1;
	setp.eq.f32 	%p2, %f1, 0f3F800000;
	mov.f32 	%f65, 0f3F800000;
	@%p2 bra 	$L__BB0_7;
	setp.num.f32 	%p3, %f2, %f2;
	@%p3 bra 	$L__BB0_5;
	mov.f32 	%f63, 0f40000000;
	add.rn.f32 	%f65, %f1, %f63;
	bra.uni 	$L__BB0_7;
$L__BB0_5:
	setp.lt.f32 	%p4, %f2, 0f00800000;
	mul.f32 	%f8, %f2, 0f4B800000;
	selp.f32 	%f9, %f8, %f2, %p4;
	mov.b32 	%r30, %f9;
	add.s32 	%r31, %r30, -1060439283;
	and.b32  	%r32, %r31, -8388608;
	sub.s32 	%r33, %r30, %r32;
	mov.b32 	%f10, %r33;
	cvt.rn.f32.s32 	%f11, %r32;
	selp.f32 	%f12, 0fC1C00000, 0f00000000, %p4;
	fma.rn.f32 	%f13, %f11, 0f34000000, %f12;
	add.f32 	%f14, %f10, 0fBF800000;
	add.f32 	%f15, %f10, 0f3F800000;
	rcp.approx.ftz.f32 	%f16, %f15;
	add.f32 	%f17, %f14, %f14;
	mul.f32 	%f18, %f17, %f16;
	mul.f32 	%f19, %f18, %f18;
	neg.f32 	%f20, %f18;
	sub.f32 	%f21, %f14, %f18;
	add.f32 	%f22, %f21, %f21;
	fma.rn.f32 	%f23, %f20, %f14, %f22;
	mul.rn.f32 	%f24, %f16, %f23;
	fma.rn.f32 	%f25, %f19, 0f3A2C32E4, 0f3B52E7DB;
	fma.rn.f32 	%f26, %f25, %f19, 0f3C93BB73;
	fma.rn.f32 	%f27, %f26, %f19, 0f3DF6384F;
	mul.rn.f32 	%f28, %f27, %f19;
	fma.rn.f32 	%f29, %f18, 0f3FB8AA3B, %f13;
	mul.f32 	%f30, %f28, 0f40400000;
	sub.f32 	%f31, %f13, %f29;
	fma.rn.f32 	%f32, %f18, 0f3FB8AA3B, %f31;
	fma.rn.f32 	%f33, %f24, 0f3FB8AA3B, %f32;
	fma.rn.f32 	%f34, %f18, 0f32A55E34, %f33;
	fma.rn.f32 	%f35, %f30, %f24, %f34;
	fma.rn.f32 	%f36, %f28, %f18, %f35;
	add.rn.f32 	%f37, %f29, %f36;
	mov.f32 	%f38, 0f40000000;
	mul.rn.f32 	%f39, %f37, %f38;
	cvt.rni.f32.f32 	%f40, %f39;
	sub.f32 	%f41, %f39, %f40;
	neg.f32 	%f42, %f39;
	fma.rn.f32 	%f43, %f37, 0f40000000, %f42;
	neg.f32 	%f44, %f29;
	add.rn.f32 	%f45, %f37, %f44;
	neg.f32 	%f46, %f45;
	add.rn.f32 	%f47, %f36, %f46;
	fma.rn.f32 	%f48, %f47, 0f40000000, %f43;
	add.f32 	%f49, %f41, %f48;
	setp.gt.f32 	%p5, %f40, 0f00000000;
	selp.b32 	%r34, 0, -2097152000, %p5;
	setp.neu.f32 	%p6, %f1, 0f00000000;
	setp.neu.f32 	%p7, %f2, 0f7F800000;
	setp.lt.f32 	%p8, %f39, 0f00000000;
	selp.f32 	%f50, 0f00000000, 0f7F800000, %p8;
	abs.f32 	%f51, %f39;
	setp.gt.f32 	%p9, %f51, 0f43180000;
	cvt.rzi.s32.f32 	%r35, %f40;
	shl.b32 	%r36, %r35, 23;
	sub.s32 	%r37, %r36, %r34;
	mov.b32 	%f52, %r37;
	add.s32 	%r38, %r34, 2130706432;
	mov.b32 	%f53, %r38;
	fma.rn.f32 	%f54, %f49, 0f391FCB8E, 0f3AAF85ED;
	fma.rn.f32 	%f55, %f54, %f49, 0f3C1D9856;
	fma.rn.f32 	%f56, %f55, %f49, 0f3D6357BB;
	fma.rn.f32 	%f57, %f56, %f49, 0f3E75FDEC;
	fma.rn.f32 	%f58, %f57, %f49, 0f3F317218;
	fma.rn.f32 	%f59, %f58, %f49, 0f3F800000;
	mul.f32 	%f60, %f59, %f53;
	mul.f32 	%f61, %f60, %f52;
	selp.f32 	%f65, %f50, %f61, %p9;
	and.pred  	%p10, %p6, %p7;
	@%p10 bra 	$L__BB0_7;
	add.f32 	%f62, %f1, %f1;
	mov.b32 	%r39, %f62;
	and.b32  	%r40, %r39, 2147483647;
	mov.b32 	%f65, %r40;
$L__BB0_7:
	add.f32 	%f64, %f65, 0f3F800000;
	cvt.f64.f32 	%fd3, %f64;
	mov.f64 	%fd4, 0d4010000000000000;
	div.rn.f64 	%fd5, %fd4, %fd3;
	mul.wide.s32 	%rd6, %r47, 8;
	add.s64 	%rd7, %rd2, %rd6;
	st.global.f64 	[%rd7], %fd5;
	add.s32 	%r47, %r47, 1;
	add.s32 	%r46, %r46, 1;
	add.s32 	%r45, %r45, 1;
	setp.ne.s32 	%p11, %r46, 977;
	@%p11 bra 	$L__BB0_2;
$L__BB0_8:
	setp.le.s32 	%p12, %r3, %r50;
	bar.sync 	0;
	@%p12 bra 	$L__BB0_20;
	sub.s32 	%r12, %r3, %r50;
	sub.s32 	%r41, %r2, %r50;
	add.s32 	%r42, %r41, 976;
	and.b32  	%r13, %r12, 7;
	setp.lt.u32 	%p13, %r42, 7;
	@%p13 bra 	$L__BB0_12;
	and.b32  	%r43, %r12, -8;
	neg.s32 	%r48, %r43;
	add.s64 	%rd3, %rd2, 32;
$L__BB0_11:
	.pragma "nounroll";
	mul.wide.s32 	%rd8, %r50, 8;
	add.s64 	%rd9, %rd3, %rd8;
	ld.global.f64 	%fd6, [%rd9+-32];
	ld.global.f64 	%fd7, [%rd9+-24];
	add.f64 	%fd8, %fd6, %fd7;
	div.rn.f64 	%fd9, %fd8, 0d413E848000000000;
	atom.global.add.f64 	%fd10, [%rd1], %fd9;
	ld.global.f64 	%fd11, [%rd9+-24];
	ld.global.f64 	%fd12, [%rd9+-16];
	add.f64 	%fd13, %fd11, %fd12;
	div.rn.f64 	%fd14, %fd13, 0d413E848000000000;
	atom.global.add.f64 	%fd15, [%rd1], %fd14;
	ld.global.f64 	%fd16, [%rd9+-16];
	ld.global.f64 	%fd17, [%rd9+-8];
	add.f64 	%fd18, %fd16, %fd17;
	div.rn.f64 	%fd19, %fd18, 0d413E848000000000;
	atom.global.add.f64 	%fd20, [%rd1], %fd19;
	ld.global.f64 	%fd21, [%rd9+-8];
	ld.global.f64 	%fd22, [%rd9];
	add.f64 	%fd23, %fd21, %fd22;
	div.rn.f64 	%fd24, %fd23, 0d413E848000000000;
	atom.global.add.f64 	%fd25, [%rd1], %fd24;
	ld.global.f64 	%fd26, [%rd9];
	ld.global.f64 	%fd27, [%rd9+8];
	add.f64 	%fd28, %fd26, %fd27;
	div.rn.f64 	%fd29, %fd28, 0d413E848000000000;
	atom.global.add.f64 	%fd30, [%rd1], %fd29;
	ld.global.f64 	%fd31, [%rd9+8];
	ld.global.f64 	%fd32, [%rd9+16];
	add.f64 	%fd33, %fd31, %fd32;
	div.rn.f64 	%fd34, %fd33, 0d413E848000000000;
	atom.global.add.f64 	%fd35, [%rd1], %fd34;
	ld.global.f64 	%fd36, [%rd9+16];
	ld.global.f64 	%fd37, [%rd9+24];
	add.f64 	%fd38, %fd36, %fd37;
	div.rn.f64 	%fd39, %fd38, 0d413E848000000000;
	atom.global.add.f64 	%fd40, [%rd1], %fd39;
	ld.global.f64 	%fd41, [%rd9+24];
	add.s32 	%r50, %r50, 8;
	ld.global.f64 	%fd42, [%rd9+32];
	add.f64 	%fd43, %fd41, %fd42;
	div.rn.f64 	%fd44, %fd43, 0d413E848000000000;
	atom.global.add.f64 	%fd45, [%rd1], %fd44;
	add.s32 	%r48, %r48, 8;
	setp.ne.s32 	%p14, %r48, 0;
	@%p14 bra 	$L__BB0_11;
$L__BB0_12:
	setp.eq.s32 	%p15, %r13, 0;
	@%p15 bra 	$L__BB0_20;
	and.b32  	%r20, %r12, 3;
	setp.lt.u32 	%p16, %r13, 4;
	@%p16 bra 	$L__BB0_15;
	mul.wide.s32 	%rd10, %r50, 8;
	add.s64 	%rd11, %rd2, %rd10;
	ld.global.f64 	%fd46, [%rd11];
	ld.global.f64 	%fd47, [%rd11+8];
	add.f64 	%fd48, %fd46, %fd47;
	div.rn.f64 	%fd49, %fd48, 0d413E848000000000;
	atom.global.add.f64 	%fd50, [%rd1], %fd49;
	ld.global.f64 	%fd51, [%rd11+8];
	ld.global.f64 	%fd52, [%rd11+16];
	add.f64 	%fd53, %fd51, %fd52;
	div.rn.f64 	%fd54, %fd53, 0d413E848000000000;
	atom.global.add.f64 	%fd55, [%rd1], %fd54;
	ld.global.f64 	%fd56, [%rd11+16];
	ld.global.f64 	%fd57, [%rd11+24];
	add.f64 	%fd58, %fd56, %fd57;
	div.rn.f64 	%fd59, %fd58, 0d413E848000000000;
	atom.global.add.f64 	%fd60, [%rd1], %fd59;
	ld.global.f64 	%fd61, [%rd11+24];
	add.s32 	%r50, %r50, 4;
	ld.global.f64 	%fd62, [%rd11+32];
	add.f64 	%fd63, %fd61, %fd62;
	div.rn.f64 	%fd64, %fd63, 0d413E848000000000;
	atom.global.add.f64 	%fd65, [%rd1], %fd64;
$L__BB0_15:
	setp.eq.s32 	%p17, %r20, 0;
	@%p17 bra 	$L__BB0_20;
	setp.eq.s32 	%p18, %r20, 1;
	@%p18 bra 	$L__BB0_18;
	mul.wide.s32 	%rd12, %r50, 8;
	add.s64 	%rd13, %rd2, %rd12;
	ld.global.f64 	%fd66, [%rd13];
	ld.global.f64 	%fd67, [%rd13+8];
	add.f64 	%fd68, %fd66, %fd67;
	div.rn.f64 	%fd69, %fd68, 0d413E848000000000;
	atom.global.add.f64 	%fd70, [%rd1], %fd69;
	ld.global.f64 	%fd71, [%rd13+8];
	add.s32 	%r50, %r50, 2;
	ld.global.f64 	%fd72, [%rd13+16];
	add.f64 	%fd73, %fd71, %fd72;
	div.rn.f64 	%fd74, %fd73, 0d413E848000000000;
	atom.global.add.f64 	%fd75, [%rd1], %fd74;
$L__BB0_18:
	and.b32  	%r44, %r12, 1;
	setp.eq.b32 	%p19, %r44, 1;
	not.pred 	%p20, %p19;
	@%p20 bra 	$L__BB0_20;
	mul.wide.s32 	%rd14, %r50, 8;
	add.s64 	%rd15, %rd2, %rd14;
	ld.global.f64 	%fd76, [%rd15];
	ld.global.f64 	%fd77, [%rd15+8];
	add.f64 	%fd78, %fd76, %fd77;
	div.rn.f64 	%fd79, %fd78, 0d413E848000000000;
	atom.global.add.f64 	%fd80, [%rd1], %fd79;
$L__BB0_20:
	ret;

}


// ===== COMPILED SASS (sm_100) =====

	.target	sm_100

	.elftype	@"ET_EXEC"


//--------------------- .note.nv.tkinfo           --------------------------
	.section	.note.nv.tkinfo,"",@"SHT_NOTE"
	.sectionflags	@"SHF_NOTE_NV_TKINFO"
	.tkinfo
        /*0018*/ 	.word	0x00000002
        /*0030*/ 	.string	""
        /*0030*/ 	.string	"ptxas"
        /*0030*/ 	.string	"Cuda compilation tools, release 13.0, V13.0.88"
        /*0030*/ 	.string	"Build cuda_13.0.r13.0/compiler.36424714_0"
        /*0030*/ 	.string	"-arch sm_100 -m 64 "



//--------------------- .note.nv.cuinfo           --------------------------
	.section	.note.nv.cuinfo,"",@"SHT_NOTE"
	.sectionflags	@"SHF_NOTE_NV_CUINFO"
        /*0018*/ 	.short	0x0002
        /*001a*/ 	.short	0x0064
        /*001c*/ 	.short	0x0082
	.zero		2


//--------------------- .nv.info                  --------------------------
	.section	.nv.info,"",@"SHT_CUDA_INFO"
	.align	4


	//----- nvinfo : EIATTR_REGCOUNT
	.align		4
        /*0000*/ 	.byte	0x04, 0x2f
        /*0002*/ 	.short	(.L_1 - .L_0)
	.align		4
.L_0:
        /*0004*/ 	.word	index@(_Z6kernelPdS_i)
        /*0008*/ 	.word	0x0000001e


	//----- nvinfo : EIATTR_FRAME_SIZE
	.align		4
.L_1:
        /*000c*/ 	.byte	0x04, 0x11
        /*000e*/ 	.short	(.L_3 - .L_2)
	.align		4
.L_2:
        /*0010*/ 	.word	index@($__internal_0_$__cuda_sm20_div_rn_f64_full)
        /*0014*/ 	.word	0x00000000


	//----- nvinfo : EIATTR_FRAME_SIZE
	.align		4
.L_3:
        /*0018*/ 	.byte	0x04, 0x11
        /*001a*/ 	.short	(.L_5 - .L_4)
	.align		4
.L_4:
        /*001c*/ 	.word	index@(_Z6kernelPdS_i)
        /*0020*/ 	.word	0x00000000


	//----- nvinfo : EIATTR_MIN_STACK_SIZE
	.align		4
.L_5:
        /*0024*/ 	.byte	0x04, 0x12
        /*0026*/ 	.short	(.L_7 - .L_6)
	.align		4
.L_6:
        /*0028*/ 	.word	index@(_Z6kernelPdS_i)
        /*002c*/ 	.word	0x00000000
.L_7:


//--------------------- .nv.compat                --------------------------
	.section	.nv.compat,"",@"SHT_CUDA_COMPAT_INFO"
	.align	4
        /*0000*/ 	.byte	0x02, 0x09, 0x00, 0x00, 0x02, 0x02, 0x01, 0x00, 0x02, 0x05, 0x05, 0x00, 0x03, 0x07, 0x01, 0x01
        /*0010*/ 	.byte	0x02, 0x03, 0x00, 0x00, 0x02, 0x06, 0x01, 0x00, 0x04, 0x0b, 0x08, 0x00, 0x01, 0x00, 0x00, 0x00
        /*0020*/ 	.byte	0x00, 0x00, 0x00, 0x00


//--------------------- .nv.info._Z6kernelPdS_i   --------------------------
	.section	.nv.info._Z6kernelPdS_i,"",@"SHT_CUDA_INFO"
	.sectionflags	@""
	.align	4


	//----- nvinfo : EIATTR_CUDA_API_VERSION
	.align		4
        /*0000*/ 	.byte	0x04, 0x37
        /*0002*/ 	.short	(.L_9 - .L_8)
.L_8:
        /*0004*/ 	.word	0x00000082


	//----- nvinfo : EIATTR_KPARAM_INFO
	.align		4
.L_9:
        /*0008*/ 	.byte	0x04, 0x17
        /*000a*/ 	.short	(.L_11 - .L_10)
.L_10:
        /*000c*/ 	.word	0x00000000
        /*0010*/ 	.short	0x0002
        /*0012*/ 	.short	0x0010
        /*0014*/ 	.byte	0x00, 0xf0, 0x11, 0x00


	//----- nvinfo : EIATTR_KPARAM_INFO
	.align		4
.L_11:
        /*0018*/ 	.byte	0x04, 0x17
        /*001a*/ 	.short	(.L_13 - .L_12)
.L_12:
        /*001c*/ 	.word	0x00000000
        /*0020*/ 	.short	0x0001
        /*0022*/ 	.short	0x0008
        /*0024*/ 	.byte	0x00, 0xf5, 0x21, 0x00


	//----- nvinfo : EIATTR_KPARAM_INFO
	.align		4
.L_13:
        /*0028*/ 	.byte	0x04, 0x17
        /*002a*/ 	.short	(.L_15 - .L_14)
.L_14:
        /*002c*/ 	.word	0x00000000
        /*0030*/ 	.short	0x0000
        /*0032*/ 	.short	0x0000
        /*0034*/ 	.byte	0x00, 0xf5, 0x21, 0x00


	//----- nvinfo : EIATTR_SPARSE_MMA_MASK
	.align		4
.L_15:
        /*0038*/ 	.byte	0x03, 0x50
        /*003a*/ 	.short	0x0000


	//----- nvinfo : EIATTR_MAXREG_COUNT
	.align		4
        /*003c*/ 	.byte	0x03, 0x1b
        /*003e*/ 	.short	0x00ff


	//----- nvinfo : EIATTR_NUM_BARRIERS
	.align		4
        /*0040*/ 	.byte	0x02, 0x4c
        /*0042*/ 	.byte	0x01
	.zero		1


	//----- nvinfo : EIATTR_MERCURY_ISA_VERSION
	.align		4
        /*0044*/ 	.byte	0x03, 0x5f
        /*0046*/ 	.short	0x0101


	//----- nvinfo : EIATTR_VRC_CTA_INIT_COUNT
	.align		4
        /*0048*/ 	.byte	0x02, 0x4a
	.zero		1
	.zero		1


	//----- nvinfo : EIATTR_EXIT_INSTR_OFFSETS
	.align		4
        /*004c*/ 	.byte	0x04, 0x1c
        /*004e*/ 	.short	(.L_17 - .L_16)


	//   ....[0]....
.L_16:
        /*0050*/ 	.word	0x00000920


	//   ....[1]....
        /*0054*/ 	.word	0x000018e0


	//   ....[2]....
        /*0058*/ 	.word	0x000020c0


	//   ....[3]....
        /*005c*/ 	.word	0x00002500


	//   ....[4]....
        /*0060*/ 	.word	0x00002700


	//----- nvinfo : EIATTR_CRS_STACK_SIZE
	.align		4
.L_17:
        /*0064*/ 	.byte	0x04, 0x1e
        /*0066*/ 	.short	(.L_19 - .L_18)
.L_18:
        /*0068*/ 	.word	0x00000000


	//----- nvinfo : EIATTR_CBANK_PARAM_SIZE
	.align		4
.L_19:
        /*006c*/ 	.byte	0x03, 0x19
        /*006e*/ 	.short	0x0014


	//----- nvinfo : EIATTR_PARAM_CBANK
	.align		4
        /*0070*/ 	.byte	0x04, 0x0a
        /*0072*/ 	.short	(.L_21 - .L_20)
	.align		4
.L_20:
        /*0074*/ 	.word	index@(.nv.constant0._Z6kernelPdS_i)
        /*0078*/ 	.short	0x0380
        /*007a*/ 	.short	0x0014


	//----- nvinfo : EIATTR_SW_WAR
	.align		4
.L_21:
        /*007c*/ 	.byte	0x04, 0x36
        /*007e*/ 	.short	(.L_23 - .L_22)
.L_22:
        /*0080*/ 	.word	0x00000008
.L_23:


//--------------------- .nv.callgraph             --------------------------
	.section	.nv.callgraph,"",@"SHT_CUDA_CALLGRAPH"
	.align	4
	.sectionentsize	8
	.align		4
        /*0000*/ 	.word	0x00000000
	.align		4
        /*0004*/ 	.word	0xffffffff
	.align		4
        /*0008*/ 	.word	0x00000000
	.align		4
        /*000c*/ 	.word	0xfffffffe
	.align		4
        /*0010*/ 	.word	0x00000000
	.align		4
        /*0014*/ 	.word	0xfffffffd
	.align		4
        /*0018*/ 	.word	0x00000000
	.align		4
        /*001c*/ 	.word	0xfffffffc


//--------------------- .text._Z6kernelPdS_i      --------------------------
	.section	.text._Z6kernelPdS_i,"ax",@progbits
	.align	128
        .global         _Z6kernelPdS_i
        .type           _Z6kernelPdS_i,@function
        .size           _Z6kernelPdS_i,(.L_x_52 - _Z6kernelPdS_i)
        .other          _Z6kernelPdS_i,@"STO_CUDA_ENTRY STV_DEFAULT"
_Z6kernelPdS_i:
.text._Z6kernelPdS_i:
[----:B------:R-:W-:Y:S01]  /*0000*/  LDC R1, c[0x0][0x37c] ;  /* 0x0000df00ff017b82 */ /* 0x000fe20000000800 */
[----:B------:R-:W0:Y:S07]  /*0010*/  S2R R3, SR_TID.X ;  /* 0x0000000000037919 */ /* 0x000e2e0000002100 */
[----:B------:R-:W0:Y:S01]  /*0020*/  S2UR UR4, SR_CTAID.X ;  /* 0x00000000000479c3 */ /* 0x000e220000002500 */
[----:B------:R-:W-:Y:S07]  /*0030*/  BSSY.RECONVERGENT B1, `(.L_x_0) ;  /* 0x000008c000017945 */ /* 0x000fee0003800200 */
[----:B------:R-:W0:Y:S02]  /*0040*/  LDC R2, c[0x0][0x360] ;  /* 0x0000d800ff027b82 */ /* 0x000e240000000800 */
[----:B0-----:R-:W-:Y:S01]  /*0050*/  IMAD R2, R2, UR4, R3 ;  /* 0x0000000402027c24 */ /* 0x001fe2000f8e0203 */
[----:B------:R-:W0:Y:S03]  /*0060*/  LDCU.64 UR4, c[0x0][0x358] ;  /* 0x00006b00ff0477ac */ /* 0x000e260008000a00 */
[----:B------:R-:W-:-:S05]  /*0070*/  IMAD R2, R2, 0x3d1, RZ ;  /* 0x000003d102027824 */ /* 0x000fca00078e02ff */
[----:B------:R-:W-:-:S05]  /*0080*/  VIMNMX R3, PT, PT, R2, 0xf3e6f, PT ;  /* 0x000f3e6f02037848 */ /* 0x000fca0003fe0100 */
[----:B------:R-:W-:-:S05]  /*0090*/  VIADD R9, R3, 0x3d1 ;  /* 0x000003d103097836 */ /* 0x000fca0000000000 */
[----:B------:R-:W-:-:S13]  /*00a0*/  ISETP.GT.AND P0, PT, R9, R2, PT ;  /* 0x000000020900720c */ /* 0x000fda0003f04270 */
[----:B0-----:R-:W-:Y:S05]  /*00b0*/  @!P0 BRA `(.L_x_1) ;  /* 0x00000008000c8947 */ /* 0x001fea0003800000 */
[----:B------:R-:W0:Y:S01]  /*00c0*/  LDC.64 R6, c[0x0][0x380] ;  /* 0x0000e000ff067b82 */ /* 0x000e220000000a00 */
[C---:B------:R-:W-:Y:S01]  /*00d0*/  IMAD.IADD R8, R2.reuse, 0x1, -R3 ;  /* 0x0000000102087824 */ /* 0x040fe200078e0a03 */
[----:B------:R-:W-:Y:S01]  /*00e0*/  IADD3 R10, PT, PT, R2, -0x3d1, RZ ;  /* 0xfffffc2f020a7810 */ /* 0x000fe20007ffe0ff */
[----:B------:R-:W-:-:S07]  /*00f0*/  IMAD.MOV.U32 R11, RZ, RZ, R2 ;  /* 0x000000ffff0b7224 */ /* 0x000fce00078e0002 */
.L_x_8:
[----:B------:R-:W1:Y:S01]  /*0100*/  MUFU.RCP64H R5, 1000000 ;  /* 0x412e848000057908 */ /* 0x000e620000001800 */
[----:B------:R-:W-:Y:S02]  /*0110*/  HFMA2 R15, -RZ, RZ, 2.58984375, -6.866455078125e-05 ;  /* 0x412e8480ff0f7431 */ /* 0x000fe400000001ff */
[----:B------:R-:W-:Y:S01]  /*0120*/  IMAD.MOV.U32 R14, RZ, RZ, 0x0 ;  /* 0x00000000ff0e7424 */ /* 0x000fe200078e00ff */
[----:B------:R-:W-:Y:S01]  /*0130*/  BSSY.RECONVERGENT B2, `(.L_x_2) ;  /* 0x0000016000027945 */ /* 0x000fe20003800200 */
[----:B------:R-:W-:Y:S02]  /*0140*/  IMAD.MOV.U32 R4, RZ, RZ, 0x1 ;  /* 0x00000001ff047424 */ /* 0x000fe400078e00ff */
[----:B------:R-:W-:-:S06]  /*0150*/  VIADD R16, R10, 0x3d1 ;  /* 0x000003d10a107836 */ /* 0x000fcc0000000000 */
[----:B------:R-:W2:Y:S01]  /*0160*/  I2F.F64 R16, R16 ;  /* 0x0000001000107312 */ /* 0x000ea20000201c00 */
[----:B-1----:R-:W-:-:S08]  /*0170*/  DFMA R12, R4, -R14, 1 ;  /* 0x3ff00000040c742b */ /* 0x002fd0000000080e */
[----:B------:R-:W-:Y:S01]  /*0180*/  DFMA R12, R12, R12, R12 ;  /* 0x0000000c0c0c722b */ /* 0x000fe2000000000c */
[----:B--2---:R-:W-:-:S07]  /*0190*/  FSETP.GEU.AND P1, PT, |R17|, 6.5827683646048100446e-37, PT ;  /* 0x036000001100780b */ /* 0x004fce0003f2e200 */
[----:B------:R-:W-:-:S08]  /*01a0*/  DFMA R12, R4, R12, R4 ;  /* 0x0000000c040c722b */ /* 0x000fd00000000004 */
[----:B------:R-:W-:-:S08]  /*01b0*/  DFMA R4, R12, -R14, 1 ;  /* 0x3ff000000c04742b */ /* 0x000fd0000000080e */
[----:B------:R-:W-:-:S08]  /*01c0*/  DFMA R4, R12, R4, R12 ;  /* 0x000000040c04722b */ /* 0x000fd0000000000c */
[----:B------:R-:W-:-:S08]  /*01d0*/  DMUL R12, R16, R4 ;  /* 0x00000004100c7228 */ /* 0x000fd00000000000 */
[----:B------:R-:W-:-:S08]  /*01e0*/  DFMA R14, R12, -1000000, R16 ;  /* 0xc12e84800c0e782b */ /* 0x000fd00000000010 */
[----:B------:R-:W-:-:S10]  /*01f0*/  DFMA R4, R4, R14, R12 ;  /* 0x0000000e0404722b */ /* 0x000fd4000000000c */
[----:B------:R-:W-:-:S05]  /*0200*/  FFMA R0, RZ, 10.9073486328125, R5 ;  /* 0x412e8480ff007823 */ /* 0x000fca0000000005 */
[----:B------:R-:W-:-:S13]  /*0210*/  FSETP.GT.AND P0, PT, |R0|, 1.469367938527859385e-39, PT ;  /* 0x001000000000780b */ /* 0x000fda0003f04200 */
[----:B------:R-:W-:Y:S05]  /*0220*/  @P0 BRA P1, `(.L_x_3) ;  /* 0x0000000000180947 */ /* 0x000fea0000800000 */
[----:B------:R-:W-:Y:S01]  /*0230*/  MOV R14, RZ ;  /* 0x000000ff000e7202 */ /* 0x000fe20000000f00 */
[----:B------:R-:W-:Y:S01]  /*0240*/  IMAD.MOV.U32 R15, RZ, RZ, 0x412e8480 ;  /* 0x412e8480ff0f7424 */ /* 0x000fe200078e00ff */
[----:B------:R-:W-:-:S07]  /*0250*/  MOV R0, 0x270 ;  /* 0x0000027000007802 */ /* 0x000fce0000000f00 */
[----:B0-----:R-:W-:Y:S05]  /*0260*/  CALL.REL.NOINC `($__internal_0_$__cuda_sm20_div_rn_f64_full) ;  /* 0x0000002400287944 */ /* 0x001fea0003c00000 */
[----:B------:R-:W-:Y:S01]  /*0270*/  IMAD.MOV.U32 R4, RZ, RZ, R22 ;  /* 0x000000ffff047224 */ /* 0x000fe200078e0016 */
[----:B------:R-:W-:-:S07]  /*0280*/  MOV R5, R23 ;  /* 0x0000001700057202 */ /* 0x000fce0000000f00 */
.L_x_3:
[----:B------:R-:W-:Y:S05]  /*0290*/  BSYNC.RECONVERGENT B2 ;  /* 0x0000000000027941 */ /* 0x000fea0003800200 */
.L_x_2:
[----:B------:R-:W1:Y:S01]  /*02a0*/  F2F.F32.F64 R4, R4 ;  /* 0x0000000400047310 */ /* 0x000e620000301000 */
[----:B------:R-:W-:Y:S01]  /*02b0*/  BSSY.RECONVERGENT B0, `(.L_x_4) ;  /* 0x0000045000007945 */ /* 0x000fe20003800200 */
[----:B------:R-:W-:Y:S01]  /*02c0*/  IMAD.MOV.U32 R0, RZ, RZ, 0x3f800000 ;  /* 0x3f800000ff007424 */ /* 0x000fe200078e00ff */
[----:B-1----:R-:W-:-:S13]  /*02d0*/  FSETP.NEU.AND P0, PT, R4, 1, PT ;  /* 0x3f8000000400780b */ /* 0x002fda0003f0d000 */
[----:B------:R-:W-:Y:S05]  /*02e0*/  @!P0 BRA `(.L_x_5) ;  /* 0x0000000400048947 */ /* 0x000fea0003800000 */
[----:B------:R-:W-:-:S13]  /*02f0*/  FSETP.NAN.AND P0, PT, |R4|, |R4|, PT ;  /* 0x400000040400720b */ /* 0x000fda0003f08200 */
[----:B------:R-:W-:Y:S01]  /*0300*/  @P0 FADD R0, R4, 2 ;  /* 0x4000000004000421 */ /* 0x000fe20000000000 */
[----:B------:R-:W-:Y:S06]  /*0310*/  @P0 BRA `(.L_x_5) ;  /* 0x0000000000f80947 */ /* 0x000fec0003800000 */
[C---:B------:R-:W-:Y:S01]  /*0320*/  FMUL R3, |R4|.reuse, 16777216 ;  /* 0x4b80000004037820 */ /* 0x040fe20000400200 */
[----:B------:R-:W-:Y:S01]  /*0330*/  FSETP.GEU.AND P0, PT, |R4|, 1.175494350822287508e-38, PT ;  /* 0x008000000400780b */ /* 0x000fe20003f0e200 */
[----:B------:R-:W-:-:S03]  /*0340*/  IMAD.MOV.U32 R17, RZ, RZ, 0x3a2c32e4 ;  /* 0x3a2c32e4ff117424 */ /* 0x000fc600078e00ff */
[----:B------:R-:W-:Y:S02]  /*0350*/  FSEL R3, R3, |R4|, !P0 ;  /* 0x4000000403037208 */ /* 0x000fe40004000000 */
[----:B------:R-:W-:Y:S02]  /*0360*/  FSEL R12, RZ, -24, P0 ;  /* 0xc1c00000ff0c7808 */ /* 0x000fe40000000000 */
[----:B------:R-:W-:Y:S01]  /*0370*/  FSETP.NEU.AND P0, PT, |R4|, +INF , PT ;  /* 0x7f8000000400780b */ /* 0x000fe20003f0d200 */
[----:B------:R-:W-:-:S03]  /*0380*/  VIADD R0, R3, 0xc0cafb0d ;  /* 0xc0cafb0d03007836 */ /* 0x000fc60000000000 */
[----:B------:R-:W-:Y:S02]  /*0390*/  FSETP.NEU.AND P0, PT, R4, RZ, P0 ;  /* 0x000000ff0400720b */ /* 0x000fe4000070d000 */
[----:B------:R-:W-:-:S04]  /*03a0*/  LOP3.LUT R0, R0, 0xff800000, RZ, 0xc0, !PT ;  /* 0xff80000000007812 */ /* 0x000fc800078ec0ff */
[----:B------:R-:W-:-:S05]  /*03b0*/  IADD3 R3, PT, PT, R3, -R0, RZ ;  /* 0x8000000003037210 */ /* 0x000fca0007ffe0ff */
[C---:B------:R-:W-:Y:S01]  /*03c0*/  FADD R14, R3.reuse, 1 ;  /* 0x3f800000030e7421 */ /* 0x040fe20000000000 */
[----:B------:R-:W-:Y:S01]  /*03d0*/  FADD R13, R3, -1 ;  /* 0xbf800000030d7421 */ /* 0x000fe20000000000 */
[----:B------:R-:W-:Y:S01]  /*03e0*/  I2FP.F32.S32 R3, R0 ;  /* 0x0000000000037245 */ /* 0x000fe20000201400 */
[----:B------:R-:W-:Y:S02]  /*03f0*/  @!P0 FADD R4, R4, R4 ;  /* 0x0000000404048221 */ /* 0x000fe40000000000 */
[----:B------:R-:W-:Y:S01]  /*0400*/  FADD R5, R13, R13 ;  /* 0x0000000d0d057221 */ /* 0x000fe20000000000 */
[----:B------:R-:W1:Y:S03]  /*0410*/  MUFU.RCP R14, R14 ;  /* 0x0000000e000e7308 */ /* 0x000e660000001000 */
[----:B-1----:R-:W-:Y:S01]  /*0420*/  FMUL R0, R14, R5 ;  /* 0x000000050e007220 */ /* 0x002fe20000400000 */
[----:B------:R-:W-:-:S03]  /*0430*/  FFMA R5, R3, 1.1920928955078125e-07, R12 ;  /* 0x3400000003057823 */ /* 0x000fc6000000000c */
[----:B------:R-:W-:Y:S01]  /*0440*/  FADD R15, R13, -R0 ;  /* 0x800000000d0f7221 */ /* 0x000fe20000000000 */
[CC--:B------:R-:W-:Y:S01]  /*0450*/  FMUL R12, R0.reuse, R0.reuse ;  /* 0x00000000000c7220 */ /* 0x0c0fe20000400000 */
[----:B------:R-:W-:Y:S02]  /*0460*/  FFMA R3, R0, 1.4426950216293334961, R5 ;  /* 0x3fb8aa3b00037823 */ /* 0x000fe40000000005 */
[----:B------:R-:W-:Y:S01]  /*0470*/  FADD R16, R15, R15 ;  /* 0x0000000f0f107221 */ /* 0x000fe20000000000 */
[C---:B------:R-:W-:Y:S01]  /*0480*/  FFMA R15, R12.reuse, R17, 0.0032181653659790754318 ;  /* 0x3b52e7db0c0f7423 */ /* 0x040fe20000000011 */
[----:B------:R-:W-:Y:S02]  /*0490*/  FADD R5, R5, -R3 ;  /* 0x8000000305057221 */ /* 0x000fe40000000000 */
[----:B------:R-:W-:Y:S01]  /*04a0*/  FFMA R13, R13, -R0, R16 ;  /* 0x800000000d0d7223 */ /* 0x000fe20000000010 */
[----:B------:R-:W-:Y:S01]  /*04b0*/  FFMA R15, R12, R15, 0.018033718690276145935 ;  /* 0x3c93bb730c0f7423 */ /* 0x000fe2000000000f */
[----:B------:R-:W-:-:S02]  /*04c0*/  FFMA R16, R0, 1.4426950216293334961, R5 ;  /* 0x3fb8aa3b00107823 */ /* 0x000fc40000000005 */
[----:B------:R-:W-:Y:S01]  /*04d0*/  FMUL R13, R14, R13 ;  /* 0x0000000d0e0d7220 */ /* 0x000fe20000400000 */
[----:B------:R-:W-:-:S03]  /*04e0*/  FFMA R15, R12, R15, 0.12022458761930465698 ;  /* 0x3df6384f0c0f7423 */ /* 0x000fc6000000000f */
[----:B------:R-:W-:Y:S01]  /*04f0*/  FFMA R5, R13, 1.4426950216293334961, R16 ;  /* 0x3fb8aa3b0d057823 */ /* 0x000fe20000000010 */
[----:B------:R-:W-:-:S03]  /*0500*/  FMUL R15, R12, R15 ;  /* 0x0000000f0c0f7220 */ /* 0x000fc60000400000 */
[----:B------:R-:W-:Y:S01]  /*0510*/  FFMA R14, R0, 1.9251366722983220825e-08, R5 ;  /* 0x32a55e34000e7823 */ /* 0x000fe20000000005 */
[----:B------:R-:W-:-:S04]  /*0520*/  FMUL R12, R15, 3 ;  /* 0x404000000f0c7820 */ /* 0x000fc80000400000 */
[----:B------:R-:W-:Y:S01]  /*0530*/  FFMA R12, R13, R12, R14 ;  /* 0x0000000c0d0c7223 */ /* 0x000fe2000000000e */
[----:B------:R-:W-:-:S03]  /*0540*/  IMAD.MOV.U32 R13, RZ, RZ, 0x391fcb8e ;  /* 0x391fcb8eff0d7424 */ /* 0x000fc600078e00ff */
[----:B------:R-:W-:-:S04]  /*0550*/  FFMA R12, R0, R15, R12 ;  /* 0x0000000f000c7223 */ /* 0x000fc8000000000c */
[----:B------:R-:W-:-:S04]  /*0560*/  FADD R0, R3, R12 ;  /* 0x0000000c03007221 */ /* 0x000fc80000000000 */
[----:B------:R-:W-:Y:S01]  /*0570*/  FMUL R5, R0, 2 ;  /* 0x4000000000057820 */ /* 0x000fe20000400000 */
[----:B------:R-:W-:-:S03]  /*0580*/  FADD R3, -R3, R0 ;  /* 0x0000000003037221 */ /* 0x000fc60000000100 */
[----:B------:R-:W1:Y:S01]  /*0590*/  FRND R14, R5 ;  /* 0x00000005000e7307 */ /* 0x000e620000201000 */
[----:B------:R-:W-:Y:S01]  /*05a0*/  FADD R3, R12, -R3 ;  /* 0x800000030c037221 */ /* 0x000fe20000000000 */
[----:B------:R-:W-:Y:S01]  /*05b0*/  FFMA R0, R0, 2, -R5 ;  /* 0x4000000000007823 */ /* 0x000fe20000000805 */
[----:B------:R-:W-:-:S03]  /*05c0*/  FSETP.GT.AND P2, PT, |R5|, 152, PT ;  /* 0x431800000500780b */ /* 0x000fc60003f44200 */
[----:B------:R-:W-:Y:S02]  /*05d0*/  FFMA R3, R3, 2, R0 ;  /* 0x4000000003037823 */ /* 0x000fe40000000000 */
[----:B------:R-:W2:Y:S01]  /*05e0*/  F2I.NTZ R12, R5 ;  /* 0x00000005000c7305 */ /* 0x000ea20000203100 */
[----:B-1----:R-:W-:Y:S01]  /*05f0*/  FADD R0, R5, -R14 ;  /* 0x8000000e05007221 */ /* 0x002fe20000000000 */
[----:B------:R-:W-:-:S03]  /*0600*/  FSETP.GT.AND P1, PT, R14, RZ, PT ;  /* 0x000000ff0e00720b */ /* 0x000fc60003f24000 */
[----:B------:R-:W-:-:S04]  /*0610*/  FADD R0, R0, R3 ;  /* 0x0000000300007221 */ /* 0x000fc80000000000 */
[----:B------:R-:W-:-:S04]  /*0620*/  FFMA R3, R0, R13, 0.0013391353422775864601 ;  /* 0x3aaf85ed00037423 */ /* 0x000fc8000000000d */
[----:B------:R-:W-:-:S04]  /*0630*/  FFMA R3, R0, R3, 0.0096188392490148544312 ;  /* 0x3c1d985600037423 */ /* 0x000fc80000000003 */
[----:B------:R-:W-:-:S04]  /*0640*/  FFMA R3, R0, R3, 0.055503588169813156128 ;  /* 0x3d6357bb00037423 */ /* 0x000fc80000000003 */
[C---:B------:R-:W-:Y:S01]  /*0650*/  FFMA R13, R0.reuse, R3, 0.24022644758224487305 ;  /* 0x3e75fdec000d7423 */ /* 0x040fe20000000003 */
[----:B------:R-:W-:Y:S02]  /*0660*/  SEL R3, RZ, 0x83000000, P1 ;  /* 0x83000000ff037807 */ /* 0x000fe40000800000 */
[----:B------:R-:W-:Y:S01]  /*0670*/  FSETP.GEU.AND P1, PT, R5, RZ, PT ;  /* 0x000000ff0500720b */ /* 0x000fe20003f2e000 */
[----:B------:R-:W-:Y:S01]  /*0680*/  FFMA R15, R0, R13, 0.69314718246459960938 ;  /* 0x3f317218000f7423 */ /* 0x000fe2000000000d */
[----:B------:R-:W-:Y:S01]  /*0690*/  IADD3 R13, PT, PT, R3, 0x7f000000, RZ ;  /* 0x7f000000030d7810 */ /* 0x000fe20007ffe0ff */
[----:B--2---:R-:W-:Y:S02]  /*06a0*/  IMAD R12, R12, 0x800000, -R3 ;  /* 0x008000000c0c7824 */ /* 0x004fe400078e0a03 */
[----:B------:R-:W-:Y:S01]  /*06b0*/  FFMA R14, R0, R15, 1 ;  /* 0x3f800000000e7423 */ /* 0x000fe2000000000f */
[----:B------:R-:W-:-:S03]  /*06c0*/  FSEL R0, RZ, +INF , !P1 ;  /* 0x7f800000ff007808 */ /* 0x000fc60004800000 */
[----:B------:R-:W-:-:S04]  /*06d0*/  FMUL R13, R13, R14 ;  /* 0x0000000e0d0d7220 */ /* 0x000fc80000400000 */
[----:B------:R-:W-:Y:S01]  /*06e0*/  @!P2 FMUL R0, R12, R13 ;  /* 0x0000000d0c00a220 */ /* 0x000fe20000400000 */
[----:B------:R-:W-:-:S07]  /*06f0*/  @!P0 LOP3.LUT R0, R4, 0x7fffffff, RZ, 0xc0, !PT ;  /* 0x7fffffff04008812 */ /* 0x000fce00078ec0ff */
.L_x_5:
[----:B------:R-:W-:Y:S05]  /*0700*/  BSYNC.RECONVERGENT B0 ;  /* 0x0000000000007941 */ /* 0x000fea0003800200 */
.L_x_4:
[----:B------:R-:W-:Y:S01]  /*0710*/  FADD R0, R0, 1 ;  /* 0x3f80000000007421 */ /* 0x000fe20000000000 */
[----:B------:R-:W-:Y:S01]  /*0720*/  IMAD.MOV.U32 R4, RZ, RZ, 0x1 ;  /* 0x00000001ff047424 */ /* 0x000fe200078e00ff */
[----:B------:R-:W-:Y:S02]  /*0730*/  BSSY.RECONVERGENT B2, `(.L_x_6) ;  /* 0x0000014000027945 */ /* 0x000fe40003800200 */
[----:B------:R-:W1:Y:S08]  /*0740*/  F2F.F64.F32 R14, R0 ;  /* 0x00000000000e7310 */ /* 0x000e700000201800 */
[----:B-1----:R-:W1:Y:S02]  /*0750*/  MUFU.RCP64H R5, R15 ;  /* 0x0000000f00057308 */ /* 0x002e640000001800 */
[----:B-1----:R-:W-:-:S08]  /*0760*/  DFMA R12, -R14, R4, 1 ;  /* 0x3ff000000e0c742b */ /* 0x002fd00000000104 */
[----:B------:R-:W-:-:S08]  /*0770*/  DFMA R12, R12, R12, R12 ;  /* 0x0000000c0c0c722b */ /* 0x000fd0000000000c */
[----:B------:R-:W-:-:S08]  /*0780*/  DFMA R12, R4, R12, R4 ;  /* 0x0000000c040c722b */ /* 0x000fd00000000004 */
[----:B------:R-:W-:-:S08]  /*0790*/  DFMA R4, -R14, R12, 1 ;  /* 0x3ff000000e04742b */ /* 0x000fd0000000010c */
[----:B------:R-:W-:-:S08]  /*07a0*/  DFMA R4, R12, R4, R12 ;  /* 0x000000040c04722b */ /* 0x000fd0000000000c */
[----:B------:R-:W-:-:S08]  /*07b0*/  DMUL R12, R4, 4 ;  /* 0x40100000040c7828 */ /* 0x000fd00000000000 */
[----:B------:R-:W-:-:S08]  /*07c0*/  DFMA R16, -R14, R12, 4 ;  /* 0x401000000e10742b */ /* 0x000fd0000000010c */
[----:B------:R-:W-:-:S10]  /*07d0*/  DFMA R4, R4, R16, R12 ;  /* 0x000000100404722b */ /* 0x000fd4000000000c */
[----:B------:R-:W-:-:S05]  /*07e0*/  FFMA R0, RZ, R15, R5 ;  /* 0x0000000fff007223 */ /* 0x000fca0000000005 */
[----:B------:R-:W-:-:S13]  /*07f0*/  FSETP.GT.AND P0, PT, |R0|, 1.469367938527859385e-39, PT ;  /* 0x001000000000780b */ /* 0x000fda0003f04200 */
[----:B------:R-:W-:Y:S05]  /*0800*/  @P0 BRA `(.L_x_7) ;  /* 0x0000000000180947 */ /* 0x000fea0003800000 */
[----:B------:R-:W-:Y:S01]  /*0810*/  MOV R16, RZ ;  /* 0x000000ff00107202 */ /* 0x000fe20000000f00 */
[----:B------:R-:W-:Y:S01]  /*0820*/  IMAD.MOV.U32 R17, RZ, RZ, 0x40100000 ;  /* 0x40100000ff117424 */ /* 0x000fe200078e00ff */
[----:B------:R-:W-:-:S07]  /*0830*/  MOV R0, 0x850 ;  /* 0x0000085000007802 */ /* 0x000fce0000000f00 */
[----:B0-----:R-:W-:Y:S05]  /*0840*/  CALL.REL.NOINC `($__internal_0_$__cuda_sm20_div_rn_f64_full) ;  /* 0x0000001c00b07944 */ /* 0x001fea0003c00000 */
[----:B------:R-:W-:Y:S01]  /*0850*/  IMAD.MOV.U32 R4, RZ, RZ, R22 ;  /* 0x000000ffff047224 */ /* 0x000fe200078e0016 */
[----:B------:R-:W-:-:S07]  /*0860*/  MOV R5, R23 ;  /* 0x0000001700057202 */ /* 0x000fce0000000f00 */
.L_x_7:
[----:B------:R-:W-:Y:S05]  /*0870*/  BSYNC.RECONVERGENT B2 ;  /* 0x0000000000027941 */ /* 0x000fea0003800200 */
.L_x_6:
[C---:B0-----:R-:W-:Y:S01]  /*0880*/  IMAD.WIDE R12, R11.reuse, 0x8, R6 ;  /* 0x000000080b0c7825 */ /* 0x041fe200078e0206 */
[----:B------:R-:W-:-:S03]  /*0890*/  IADD3 R11, PT, PT, R11, 0x1, RZ ;  /* 0x000000010b0b7810 */ /* 0x000fc60007ffe0ff */
[----:B------:R-:W-:Y:S01]  /*08a0*/  VIADD R8, R8, 0x1 ;  /* 0x0000000108087836 */ /* 0x000fe20000000000 */
[----:B------:R1:W-:Y:S01]  /*08b0*/  STG.E.64 desc[UR4][R12.64], R4 ;  /* 0x000000040c007986 */ /* 0x0003e2000c101b04 */
[----:B------:R-:W-:-:S03]  /*08c0*/  VIADD R10, R10, 0x1 ;  /* 0x000000010a0a7836 */ /* 0x000fc60000000000 */
[----:B------:R-:W-:-:S13]  /*08d0*/  ISETP.NE.AND P0, PT, R8, 0x3d1, PT ;  /* 0x000003d10800780c */ /* 0x000fda0003f05270 */
[----:B-1----:R-:W-:Y:S05]  /*08e0*/  @P0 BRA `(.L_x_8) ;  /* 0xfffffff800040947 */ /* 0x002fea000383ffff */
.L_x_1:
[----:B------:R-:W-:Y:S05]  /*08f0*/  BSYNC.RECONVERGENT B1 ;  /* 0x0000000000017941 */ /* 0x000fea0003800200 */
.L_x_0:
[----:B------:R-:W-:Y:S01]  /*0900*/  BAR.SYNC.DEFER_BLOCKING 0x0 ;  /* 0x0000000000007b1d */ /* 0x000fe20000010000 */
[----:B------:R-:W-:-:S13]  /*0910*/  ISETP.GT.AND P0, PT, R9, R2, PT ;  /* 0x000000020900720c */ /* 0x000fda0003f04270 */
[----:B------:R-:W-:Y:S05]  /*0920*/  @!P0 EXIT ;  /* 0x000000000000894d */ /* 0x000fea0003800000 */
[----:B------:R-:W-:Y:S01]  /*0930*/  IMAD.IADD R6, R9, 0x1, -R2 ;  /* 0x0000000109067824 */ /* 0x000fe200078e0a02 */
[----:B------:R-:W-:Y:S03]  /*0940*/  BSSY B1, `(.L_x_9) ;  /* 0x00000f8000017945 */ /* 0x000fe60003800000 */
[C---:B------:R-:W-:Y:S01]  /*0950*/  VIADD R0, R6.reuse, 0xffffffff ;  /* 0xffffffff06007836 */ /* 0x040fe20000000000 */
[----:B------:R-:W-:-:S04]  /*0960*/  LOP3.LUT R7, R6, 0x7, RZ, 0xc0, !PT ;  /* 0x0000000706077812 */ /* 0x000fc800078ec0ff */
[----:B------:R-:W-:-:S13]  /*0970*/  ISETP.GE.U32.AND P0, PT, R0, 0x7, PT ;  /* 0x000000070000780c */ /* 0x000fda0003f06070 */
[----:B------:R-:W-:Y:S05]  /*0980*/  @!P0 BRA `(.L_x_10) ;  /* 0x0000000c00cc8947 */ /* 0x000fea0003800000 */
[----:B------:R-:W0:Y:S01]  /*0990*/  LDC.64 R8, c[0x0][0x380] ;  /* 0x0000e000ff087b82 */ /* 0x000e220000000a00 */
[----:B------:R-:W-:-:S04]  /*09a0*/  LOP3.LUT R24, R6, 0xfffffff8, RZ, 0xc0, !PT ;  /* 0xfffffff806187812 */ /* 0x000fc800078ec0ff */
[----:B------:R-:W-:Y:S02]  /*09b0*/  IADD3 R24, PT, PT, -R24, RZ, RZ ;  /* 0x000000ff18187210 */ /* 0x000fe40007ffe1ff */
[----:B0-----:R-:W-:-:S05]  /*09c0*/  IADD3 R8, P0, PT, R8, 0x20, RZ ;  /* 0x0000002008087810 */ /* 0x001fca0007f1e0ff */
[----:B------:R-:W-:-:S08]  /*09d0*/  IMAD.X R9, RZ, RZ, R9, P0 ;  /* 0x000000ffff097224 */ /* 0x000fd000000e0609 */
.L_x_27:
[----:B0-----:R-:W-:-:S05]  /*09e0*/  IMAD.WIDE R10, R2, 0x8, R8 ;  /* 0x00000008020a7825 */ /* 0x001fca00078e0208 */
[----:B------:R-:W2:Y:S04]  /*09f0*/  LDG.E.64 R16, desc[UR4][R10.64+-0x20] ;  /* 0xffffe0040a107981 */ /* 0x000ea8000c1e1b00 */
[----:B------:R-:W2:Y:S01]  /*0a00*/  LDG.E.64 R4, desc[UR4][R10.64+-0x18] ;  /* 0xffffe8040a047981 */ /* 0x000ea2000c1e1b00 */
[----:B------:R-:W0:Y:S01]  /*0a10*/  MUFU.RCP64H R13, 2000000 ;  /* 0x413e8480000d7908 */ /* 0x000e220000001800 */
[----:B------:R-:W-:Y:S02]  /*0a20*/  HFMA2 R19, -RZ, RZ, 2.62109375, -6.866455078125e-05 ;  /* 0x413e8480ff137431 */ /* 0x000fe400000001ff */
[----:B------:R-:W-:Y:S01]  /*0a30*/  IMAD.MOV.U32 R18, RZ, RZ, 0x0 ;  /* 0x00000000ff127424 */ /* 0x000fe200078e00ff */
[----:B------:R-:W-:Y:S05]  /*0a40*/  YIELD ;  /* 0x0000000000007946 */ /* 0x000fea0003800000 */
[----:B------:R-:W-:Y:S01]  /*0a50*/  IMAD.MOV.U32 R12, RZ, RZ, 0x1 ;  /* 0x00000001ff0c7424 */ /* 0x000fe200078e00ff */
[----:B------:R-:W-:Y:S01]  /*0a60*/  BSSY.RECONVERGENT B2, `(.L_x_11) ;  /* 0x0000016000027945 */ /* 0x000fe20003800200 */
[----:B------:R-:W-:-:S05]  /*0a70*/  VIADD R24, R24, 0x8 ;  /* 0x0000000818187836 */ /* 0x000fca0000000000 */
[----:B------:R-:W-:Y:S01]  /*0a80*/  ISETP.NE.AND P1, PT, R24, RZ, PT ;  /* 0x000000ff1800720c */ /* 0x000fe20003f25270 */
[----:B0-----:R-:W-:-:S08]  /*0a90*/  DFMA R14, R12, -R18, 1 ;  /* 0x3ff000000c0e742b */ /* 0x001fd00000000812 */
[----:B------:R-:W-:-:S08]  /*0aa0*/  DFMA R14, R14, R14, R14 ;  /* 0x0000000e0e0e722b */ /* 0x000fd0000000000e */
[----:B------:R-:W-:-:S08]  /*0ab0*/  DFMA R14, R12, R14, R12 ;  /* 0x0000000e0c0e722b */ /* 0x000fd0000000000c */
[----:B------:R-:W-:-:S08]  /*0ac0*/  DFMA R12, R14, -R18, 1 ;  /* 0x3ff000000e0c742b */ /* 0x000fd00000000812 */
[----:B------:R-:W-:Y:S02]  /*0ad0*/  DFMA R12, R14, R12, R14 ;  /* 0x0000000c0e0c722b */ /* 0x000fe4000000000e */
[----:B--2---:R-:W-:-:S08]  /*0ae0*/  DADD R16, R16, R4 ;  /* 0x0000000010107229 */ /* 0x004fd00000000004 */
[----:B------:R-:W-:Y:S02]  /*0af0*/  DMUL R4, R16, R12 ;  /* 0x0000000c10047228 */ /* 0x000fe40000000000 */
[----:B------:R-:W-:-:S06]  /*0b00*/  FSETP.GEU.AND P2, PT, |R17|, 6.5827683646048100446e-37, PT ;  /* 0x036000001100780b */ /* 0x000fcc0003f4e200 */
        /* <DEDUP_REMOVED lines=8> */
[----:B------:R-:W-:Y:S05]  /*0b90*/  CALL.REL.NOINC `($__internal_0_$__cuda_sm20_div_rn_f64_full) ;  /* 0x0000001800dc7944 */ /* 0x000fea0003c00000 */
[----:B------:R-:W-:Y:S01]  /*0ba0*/  IMAD.MOV.U32 R4, RZ, RZ, R22 ;  /* 0x000000ffff047224 */ /* 0x000fe200078e0016 */
[----:B------:R-:W-:-:S07]  /*0bb0*/  MOV R5, R23 ;  /* 0x0000001700057202 */ /* 0x000fce0000000f00 */
.L_x_12:
[----:B------:R-:W-:Y:S05]  /*0bc0*/  BSYNC.RECONVERGENT B2 ;  /* 0x0000000000027941 */ /* 0x000fea0003800200 */
.L_x_11:
[----:B------:R-:W0:Y:S02]  /*0bd0*/  LDC.64 R12, c[0x0][0x388] ;  /* 0x0000e200ff0c7b82 */ /* 0x000e240000000a00 */
[----:B0-----:R0:W-:Y:S04]  /*0be0*/  REDG.E.ADD.F64.RN.STRONG.GPU desc[UR4][R12.64], R4 ;  /* 0x000000040c0079a6 */ /* 0x0011e8000c12ff04 */
[----:B------:R-:W2:Y:S04]  /*0bf0*/  LDG.E.64 R16, desc[UR4][R10.64+-0x18] ;  /* 0xffffe8040a107981 */ /* 0x000ea8000c1e1b00 */
[----:B------:R-:W2:Y:S01]  /*0c00*/  LDG.E.64 R14, desc[UR4][R10.64+-0x10] ;  /* 0xfffff0040a0e7981 */ /* 0x000ea2000c1e1b00 */
[----:B------:R-:W1:Y:S01]  /*0c10*/  MUFU.RCP64H R19, 2000000 ;  /* 0x413e848000137908 */ /* 0x000e620000001800 */
[----:B------:R-:W-:-:S02]  /*0c20*/  HFMA2 R18, -RZ, RZ, 0, 5.9604644775390625e-08 ;  /* 0x00000001ff127431 */ /* 0x000fc400000001ff */
[----:B------:R-:W-:Y:S01]  /*0c30*/  IMAD.MOV.U32 R20, RZ, RZ, 0x0 ;  /* 0x00000000ff147424 */ /* 0x000fe200078e00ff */
[----:B------:R-:W-:Y:S01]  /*0c40*/  BSSY.RECONVERGENT B2, `(.L_x_13) ;  /* 0x0000015000027945 */ /* 0x000fe20003800200 */
[----:B------:R-:W-:-:S06]  /*0c50*/  IMAD.MOV.U32 R21, RZ, RZ, 0x413e8480 ;  /* 0x413e8480ff157424 */ /* 0x000fcc00078e00ff */
[----:B-1----:R-:W-:-:S08]  /*0c60*/  DFMA R22, R18, -R20, 1 ;  /* 0x3ff000001216742b */ /* 0x002fd00000000814 */
[----:B------:R-:W-:-:S08]  /*0c70*/  DFMA R22, R22, R22, R22 ;  /* 0x000000161616722b */ /* 0x000fd00000000016 */
[----:B------:R-:W-:-:S08]  /*0c80*/  DFMA R22, R18, R22, R18 ;  /* 0x000000161216722b */ /* 0x000fd00000000012 */
[----:B------:R-:W-:-:S08]  /*0c90*/  DFMA R20, R22, -R20, 1 ;  /* 0x3ff000001614742b */ /* 0x000fd00000000814 */
[----:B------:R-:W-:Y:S02]  /*0ca0*/  DFMA R20, R22, R20, R22 ;  /* 0x000000141614722b */ /* 0x000fe40000000016 */
[----:B--2---:R-:W-:-:S08]  /*0cb0*/  DADD R16, R16, R14 ;  /* 0x0000000010107229 */ /* 0x004fd0000000000e */
[----:B0-----:R-:W-:Y:S02]  /*0cc0*/  DMUL R4, R20, R16 ;  /* 0x0000001014047228 */ /* 0x001fe40000000000 */
[----:B------:R-:W-:-:S06]  /*0cd0*/  FSETP.GEU.AND P2, PT, |R17|, 6.5827683646048100446e-37, PT ;  /* 0x036000001100780b */ /* 0x000fcc0003f4e200 */
[----:B------:R-:W-:-:S08]  /*0ce0*/  DFMA R12, R4, -2000000, R16 ;  /* 0xc13e8480040c782b */ /* 0x000fd00000000010 */
[----:B------:R-:W-:-:S10]  /*0cf0*/  DFMA R4, R20, R12, R4 ;  /* 0x0000000c1404722b */ /* 0x000fd40000000004 */
[----:B------:R-:W-:-:S05]  /*0d00*/  FFMA R0, RZ, 11.9073486328125, R5 ;  /* 0x413e8480ff007823 */ /* 0x000fca0000000005 */
[----:B------:R-:W-:-:S13]  /*0d10*/  FSETP.GT.AND P0, PT, |R0|, 1.469367938527859385e-39, PT ;  /* 0x001000000000780b */ /* 0x000fda0003f04200 */
[----:B------:R-:W-:Y:S05]  /*0d20*/  @P0 BRA P2, `(.L_x_14) ;  /* 0x0000000000180947 */ /* 0x000fea0001000000 */
[----:B------:R-:W-:Y:S01]  /*0d30*/  IMAD.MOV.U32 R14, RZ, RZ, RZ ;  /* 0x000000ffff0e7224 */ /* 0x000fe200078e00ff */
[----:B------:R-:W-:Y:S01]  /*0d40*/  MOV R0, 0xd70 ;  /* 0x00000d7000007802 */ /* 0x000fe20000000f00 */
[----:B------:R-:W-:-:S07]  /*0d50*/  IMAD.MOV.U32 R15, RZ, RZ, 0x413e8480 ;  /* 0x413e8480ff0f7424 */ /* 0x000fce00078e00ff */
[----:B------:R-:W-:Y:S05]  /*0d60*/  CALL.REL.NOINC `($__internal_0_$__cuda_sm20_div_rn_f64_full) ;  /* 0x0000001800687944 */ /* 0x000fea0003c00000 */
[----:B------:R-:W-:Y:S01]  /*0d70*/  MOV R4, R22 ;  /* 0x0000001600047202 */ /* 0x000fe20000000f00 */
[----:B------:R-:W-:-:S07]  /*0d80*/  IMAD.MOV.U32 R5, RZ, RZ, R23 ;  /* 0x000000ffff057224 */ /* 0x000fce00078e0017 */
.L_x_14:
[----:B------:R-:W-:Y:S05]  /*0d90*/  BSYNC.RECONVERGENT B2 ;  /* 0x0000000000027941 */ /* 0x000fea0003800200 */
.L_x_13:
[----:B------:R-:W0:Y:S02]  /*0da0*/  LDC.64 R14, c[0x0][0x388] ;  /* 0x0000e200ff0e7b82 */ /* 0x000e240000000a00 */
[----:B0-----:R0:W-:Y:S04]  /*0db0*/  REDG.E.ADD.F64.RN.STRONG.GPU desc[UR4][R14.64], R4 ;  /* 0x000000040e0079a6 */ /* 0x0011e8000c12ff04 */
[----:B------:R-:W2:Y:S04]  /*0dc0*/  LDG.E.64 R16, desc[UR4][R10.64+-0x10] ;  /* 0xfffff0040a107981 */ /* 0x000ea8000c1e1b00 */
[----:B------:R-:W2:Y:S01]  /*0dd0*/  LDG.E.64 R12, desc[UR4][R10.64+-0x8] ;  /* 0xfffff8040a0c7981 */ /* 0x000ea2000c1e1b00 */
[----:B------:R-:W1:Y:S01]  /*0de0*/  MUFU.RCP64H R19, 2000000 ;  /* 0x413e848000137908 */ /* 0x000e620000001800 */
[----:B------:R-:W-:-:S02]  /*0df0*/  HFMA2 R21, -RZ, RZ, 2.62109375, -6.866455078125e-05 ;  /* 0x413e8480ff157431 */ /* 0x000fc400000001ff */
        /* <DEDUP_REMOVED lines=17> */
[----:B------:R-:W-:Y:S02]  /*0f10*/  MOV R15, 0x413e8480 ;  /* 0x413e8480000f7802 */ /* 0x000fe40000000f00 */
[----:B------:R-:W-:-:S07]  /*0f20*/  MOV R0, 0xf40 ;  /* 0x00000f4000007802 */ /* 0x000fce0000000f00 */
[----:B------:R-:W-:Y:S05]  /*0f30*/  CALL.REL.NOINC `($__internal_0_$__cuda_sm20_div_rn_f64_full) ;  /* 0x0000001400f47944 */ /* 0x000fea0003c00000 */
[----:B------:R-:W-:Y:S02]  /*0f40*/  IMAD.MOV.U32 R4, RZ, RZ, R22 ;  /* 0x000000ffff047224 */ /* 0x000fe400078e0016 */
[----:B------:R-:W-:-:S07]  /*0f50*/  IMAD.MOV.U32 R5, RZ, RZ, R23 ;  /* 0x000000ffff057224 */ /* 0x000fce00078e0017 */
.L_x_16:
[----:B------:R-:W-:Y:S05]  /*0f60*/  BSYNC.RECONVERGENT B2 ;  /* 0x0000000000027941 */ /* 0x000fea0003800200 */
.L_x_15:
[----:B------:R-:W0:Y:S02]  /*0f70*/  LDC.64 R14, c[0x0][0x388] ;  /* 0x0000e200ff0e7b82 */ /* 0x000e240000000a00 */
[----:B0-----:R0:W-:Y:S04]  /*0f80*/  REDG.E.ADD.F64.RN.STRONG.GPU desc[UR4][R14.64], R4 ;  /* 0x000000040e0079a6 */ /* 0x0011e8000c12ff04 */
[----:B------:R-:W2:Y:S04]  /*0f90*/  LDG.E.64 R16, desc[UR4][R10.64+-0x8] ;  /* 0xfffff8040a107981 */ /* 0x000ea8000c1e1b00 */
[----:B------:R-:W2:Y:S01]  /*0fa0*/  LDG.E.64 R12, desc[UR4][R10.64] ;  /* 0x000000040a0c7981 */ /* 0x000ea2000c1e1b00 */
[----:B------:R-:W1:Y:S01]  /*0fb0*/  MUFU.RCP64H R19, 2000000 ;  /* 0x413e848000137908 */ /* 0x000e620000001800 */
[----:B------:R-:W-:-:S02]  /*0fc0*/  HFMA2 R20, -RZ, RZ, 0, 0 ;  /* 0x00000000ff147431 */ /* 0x000fc400000001ff */
        /* <DEDUP_REMOVED lines=22> */
.L_x_18:
[----:B------:R-:W-:Y:S05]  /*1130*/  BSYNC.RECONVERGENT B2 ;  /* 0x0000000000027941 */ /* 0x000fea0003800200 */
.L_x_17:
        /* <DEDUP_REMOVED lines=28> */
.L_x_20:
[----:B------:R-:W-:Y:S05]  /*1300*/  BSYNC.RECONVERGENT B2 ;  /* 0x0000000000027941 */ /* 0x000fea0003800200 */
.L_x_19:
        /* <DEDUP_REMOVED lines=28> */
.L_x_22:
[----:B------:R-:W-:Y:S05]  /*14d0*/  BSYNC.RECONVERGENT B2 ;  /* 0x0000000000027941 */ /* 0x000fea0003800200 */
.L_x_21:
        /* <DEDUP_REMOVED lines=28> */
.L_x_24:
[----:B------:R-:W-:Y:S05]  /*16a0*/  BSYNC.RECONVERGENT B2 ;  /* 0x0000000000027941 */ /* 0x000fea0003800200 */
.L_x_23:
        /* <DEDUP_REMOVED lines=8> */
[----:B------:R-:W-:Y:S02]  /*1730*/  IMAD.MOV.U32 R21, RZ, RZ, 0x413e8480 ;  /* 0x413e8480ff157424 */ /* 0x000fe400078e00ff */
[----:B------:R-:W-:-:S04]  /*1740*/  VIADD R2, R2, 0x8 ;  /* 0x0000000802027836 */ /* 0x000fc80000000000 */
        /* <DEDUP_REMOVED lines=19> */
.L_x_26:
[----:B------:R-:W-:Y:S05]  /*1880*/  BSYNC.RECONVERGENT B2 ;  /* 0x0000000000027941 */ /* 0x000fea0003800200 */
.L_x_25:
[----:B------:R-:W0:Y:S02]  /*1890*/  LDC.64 R10, c[0x0][0x388] ;  /* 0x0000e200ff0a7b82 */ /* 0x000e240000000a00 */
[----:B0-----:R0:W-:Y:S01]  /*18a0*/  REDG.E.ADD.F64.RN.STRONG.GPU desc[UR4][R10.64], R4 ;  /* 0x000000040a0079a6 */ /* 0x0011e2000c12ff04 */
[----:B------:R-:W-:Y:S05]  /*18b0*/  @P1 BRA `(.L_x_27) ;  /* 0xfffffff000481947 */ /* 0x000fea000383ffff */
.L_x_10:
[----:B------:R-:W-:Y:S05]  /*18c0*/  BSYNC B1 ;  /* 0x0000000000017941 */ /* 0x000fea0003800000 */
.L_x_9:
[----:B------:R-:W-:-:S13]  /*18d0*/  ISETP.NE.AND P0, PT, R7, RZ, PT ;  /* 0x000000ff0700720c */ /* 0x000fda0003f05270 */
[----:B------:R-:W-:Y:S05]  /*18e0*/  @!P0 EXIT ;  /* 0x000000000000894d */ /* 0x000fea0003800000 */
[----:B------:R-:W-:Y:S01]  /*18f0*/  ISETP.GE.U32.AND P0, PT, R7, 0x4, PT ;  /* 0x000000040700780c */ /* 0x000fe20003f06070 */
[----:B------:R-:W-:Y:S01]  /*1900*/  BSSY.RECONVERGENT B1, `(.L_x_28) ;  /* 0x000007a000017945 */ /* 0x000fe20003800200 */
[----:B------:R-:W-:-:S11]  /*1910*/  LOP3.LUT R7, R6, 0x3, RZ, 0xc0, !PT ;  /* 0x0000000306077812 */ /* 0x000fd600078ec0ff */
[----:B------:R-:W-:Y:S05]  /*1920*/  @!P0 BRA `(.L_x_29) ;  /* 0x0000000400dc8947 */ /* 0x000fea0003800000 */
[----:B------:R-:W1:Y:S02]  /*1930*/  LDC.64 R8, c[0x0][0x380] ;  /* 0x0000e000ff087b82 */ /* 0x000e640000000a00 */
[----:B-1----:R-:W-:-:S05]  /*1940*/  IMAD.WIDE R8, R2, 0x8, R8 ;  /* 0x0000000802087825 */ /* 0x002fca00078e0208 */
[----:B0-----:R-:W2:Y:S04]  /*1950*/  LDG.E.64 R4, desc[UR4][R8.64] ;  /* 0x0000000408047981 */ /* 0x001ea8000c1e1b00 */
[----:B------:R-:W2:Y:S01]  /*1960*/  LDG.E.64 R10, desc[UR4][R8.64+0x8] ;  /* 0x00000804080a7981 */ /* 0x000ea2000c1e1b00 */
[----:B------:R-:W0:Y:S01]  /*1970*/  MUFU.RCP64H R13, 2000000 ;  /* 0x413e8480000d7908 */ /* 0x000e220000001800 */
[----:B------:R-:W-:Y:S02]  /*1980*/  HFMA2 R14, -RZ, RZ, 0, 0 ;  /* 0x00000000ff0e7431 */ /* 0x000fe400000001ff */
[----:B------:R-:W-:Y:S01]  /*1990*/  IMAD.MOV.U32 R15, RZ, RZ, 0x413e8480 ;  /* 0x413e8480ff0f7424 */ /* 0x000fe200078e00ff */
[----:B------:R-:W-:Y:S01]  /*19a0*/  BSSY.RECONVERGENT B2, `(.L_x_30) ;  /* 0x0000015000027945 */ /* 0x000fe20003800200 */
[----:B------:R-:W-:-:S06]  /*19b0*/  IMAD.MOV.U32 R12, RZ, RZ, 0x1 ;  /* 0x00000001ff0c7424 */ /* 0x000fcc00078e00ff */
        /* <DEDUP_REMOVED lines=19> */
.L_x_31:
[----:B------:R-:W-:Y:S05]  /*1af0*/  BSYNC.RECONVERGENT B2 ;  /* 0x0000000000027941 */ /* 0x000fea0003800200 */
.L_x_30:
        /* <DEDUP_REMOVED lines=28> */
.L_x_33:
[----:B------:R-:W-:Y:S05]  /*1cc0*/  BSYNC.RECONVERGENT B2 ;  /* 0x0000000000027941 */ /* 0x000fea0003800200 */
.L_x_32:
        /* <DEDUP_REMOVED lines=28> */
.L_x_35:
[----:B------:R-:W-:Y:S05]  /*1e90*/  BSYNC.RECONVERGENT B2 ;  /* 0x0000000000027941 */ /* 0x000fea0003800200 */
.L_x_34:
        /* <DEDUP_REMOVED lines=8> */
[----:B------:R-:W-:Y:S01]  /*1f20*/  IMAD.MOV.U32 R16, RZ, RZ, 0x1 ;  /* 0x00000001ff107424 */ /* 0x000fe200078e00ff */
[----:B------:R-:W-:-:S05]  /*1f30*/  IADD3 R2, PT, PT, R2, 0x4, RZ ;  /* 0x0000000402027810 */ /* 0x000fca0007ffe0ff */
        /* <DEDUP_REMOVED lines=19> */
.L_x_37:
[----:B------:R-:W-:Y:S05]  /*2070*/  BSYNC.RECONVERGENT B2 ;  /* 0x0000000000027941 */ /* 0x000fea0003800200 */
.L_x_36:
[----:B------:R-:W0:Y:S02]  /*2080*/  LDC.64 R8, c[0x0][0x388] ;  /* 0x0000e200ff087b82 */ /* 0x000e240000000a00 */
[----:B0-----:R1:W-:Y:S02]  /*2090*/  REDG.E.ADD.F64.RN.STRONG.GPU desc[UR4][R8.64], R4 ;  /* 0x00000004080079a6 */ /* 0x0013e4000c12ff04 */
.L_x_29:
[----:B------:R-:W-:Y:S05]  /*20a0*/  BSYNC.RECONVERGENT B1 ;  /* 0x0000000000017941 */ /* 0x000fea0003800200 */
.L_x_28:
[----:B------:R-:W-:-:S13]  /*20b0*/  ISETP.NE.AND P0, PT, R7, RZ, PT ;  /* 0x000000ff0700720c */ /* 0x000fda0003f05270 */
[----:B------:R-:W-:Y:S05]  /*20c0*/  @!P0 EXIT ;  /* 0x000000000000894d */ /* 0x000fea0003800000 */
[----:B------:R-:W-:Y:S01]  /*20d0*/  ISETP.NE.AND P0, PT, R7, 0x1, PT ;  /* 0x000000010700780c */ /* 0x000fe20003f05270 */
[----:B------:R-:W-:-:S12]  /*20e0*/  BSSY.RECONVERGENT B1, `(.L_x_38) ;  /* 0x000003f000017945 */ /* 0x000fd80003800200 */
[----:B------:R-:W-:Y:S05]  /*20f0*/  @!P0 BRA `(.L_x_39) ;  /* 0x0000000000f48947 */ /* 0x000fea0003800000 */
[----:B-1----:R-:W1:Y:S02]  /*2100*/  LDC.64 R8, c[0x0][0x380] ;  /* 0x0000e000ff087b82 */ /* 0x002e640000000a00 */
[----:B-1----:R-:W-:-:S05]  /*2110*/  IMAD.WIDE R8, R2, 0x8, R8 ;  /* 0x0000000802087825 */ /* 0x002fca00078e0208 */
[----:B0-----:R-:W2:Y:S04]  /*2120*/  LDG.E.64 R4, desc[UR4][R8.64] ;  /* 0x0000000408047981 */ /* 0x001ea8000c1e1b00 */
[----:B------:R-:W2:Y:S01]  /*2130*/  LDG.E.64 R10, desc[UR4][R8.64+0x8] ;  /* 0x00000804080a7981 */ /* 0x000ea2000c1e1b00 */
[----:B------:R-:W0:Y:S01]  /*2140*/  MUFU.RCP64H R13, 2000000 ;  /* 0x413e8480000d7908 */ /* 0x000e220000001800 */
[----:B------:R-:W-:Y:S02]  /*2150*/  HFMA2 R15, -RZ, RZ, 2.62109375, -6.866455078125e-05 ;  /* 0x413e8480ff0f7431 */ /* 0x000fe400000001ff */
        /* <DEDUP_REMOVED lines=22> */
.L_x_41:
[----:B------:R-:W-:Y:S05]  /*22c0*/  BSYNC.RECONVERGENT B2 ;  /* 0x0000000000027941 */ /* 0x000fea0003800200 */
.L_x_40:
        /* <DEDUP_REMOVED lines=29> */
.L_x_43:
[----:B------:R-:W-:Y:S05]  /*24a0*/  BSYNC.RECONVERGENT B2 ;  /* 0x0000000000027941 */ /* 0x000fea0003800200 */
.L_x_42:
[----:B------:R-:W0:Y:S02]  /*24b0*/  LDC.64 R8, c[0x0][0x388] ;  /* 0x0000e200ff087b82 */ /* 0x000e240000000a00 */
[----:B0-----:R2:W-:Y:S02]  /*24c0*/  REDG.E.ADD.F64.RN.STRONG.GPU desc[UR4][R8.64], R4 ;  /* 0x00000004080079a6 */ /* 0x0015e4000c12ff04 */
.L_x_39:
[----:B------:R-:W-:Y:S05]  /*24d0*/  BSYNC.RECONVERGENT B1 ;  /* 0x0000000000017941 */ /* 0x000fea0003800200 */
.L_x_38:
[----:B------:R-:W-:-:S04]  /*24e0*/  LOP3.LUT R6, R6, 0x1, RZ, 0xc0, !PT ;  /* 0x0000000106067812 */ /* 0x000fc800078ec0ff */
[----:B------:R-:W-:-:S13]  /*24f0*/  ISETP.NE.U32.AND P0, PT, R6, 0x1, PT ;  /* 0x000000010600780c */ /* 0x000fda0003f05070 */
[----:B------:R-:W-:Y:S05]  /*2500*/  @P0 EXIT ;  /* 0x000000000000094d */ /* 0x000fea0003800000 */
[----:B012---:R-:W0:Y:S02]  /*2510*/  LDC.64 R4, c[0x0][0x380] ;  /* 0x0000e000ff047b82 */ /* 0x007e240000000a00 */
[----:B0-----:R-:W-:-:S05]  /*2520*/  IMAD.WIDE R2, R2, 0x8, R4 ;  /* 0x0000000802027825 */ /* 0x001fca00078e0204 */
[----:B------:R-:W2:Y:S04]  /*2530*/  LDG.E.64 R4, desc[UR4][R2.64] ;  /* 0x0000000402047981 */ /* 0x000ea8000c1e1b00 */
        /* <DEDUP_REMOVED lines=25> */
.L_x_45:
[----:B------:R-:W-:Y:S05]  /*26d0*/  BSYNC.RECONVERGENT B1 ;  /* 0x0000000000017941 */ /* 0x000fea0003800200 */
.L_x_44:
[----:B------:R-:W0:Y:S02]  /*26e0*/  LDC.64 R4, c[0x0][0x388] ;  /* 0x0000e200ff047b82 */ /* 0x000e240000000a00 */
[----:B0-----:R-:W-:Y:S01]  /*26f0*/  REDG.E.ADD.F64.RN.STRONG.GPU desc[UR4][R4.64], R2 ;  /* 0x00000002040079a6 */ /* 0x001fe2000c12ff04 */
[----:B------:R-:W-:Y:S05]  /*2700*/  EXIT ;  /* 0x000000000000794d */ /* 0x000fea0003800000 */
        .weak           $__internal_0_$__cuda_sm20_div_rn_f64_full
        .type           $__internal_0_$__cuda_sm20_div_rn_f64_full,@function
        .size           $__internal_0_$__cuda_sm20_div_rn_f64_full,(.L_x_52 - $__internal_0_$__cuda_sm20_div_rn_f64_full)
$__internal_0_$__cuda_sm20_div_rn_f64_full:
[C---:B------:R-:W-:Y:S01]  /*2710*/  FSETP.GEU.AND P0, PT, |R15|.reuse, 1.469367938527859385e-39, PT ;  /* 0x001000000f00780b */ /* 0x040fe20003f0e200 */
[----:B------:R-:W-:Y:S01]  /*2720*/  IMAD.MOV.U32 R18, RZ, RZ, 0x1 ;  /* 0x00000001ff127424 */ /* 0x000fe200078e00ff */
[----:B------:R-:W-:Y:S01]  /*2730*/  LOP3.LUT R12, R15, 0x800fffff, RZ, 0xc0, !PT ;  /* 0x800fffff0f0c7812 */ /* 0x000fe200078ec0ff */
[----:B------:R-:W-:Y:S01]  /*2740*/  BSSY.RECONVERGENT B0, `(.L_x_46) ;  /* 0x0000054000007945 */ /* 0x000fe20003800200 */
[C---:B------:R-:W-:Y:S02]  /*2750*/  FSETP.GEU.AND P3, PT, |R17|.reuse, 1.469367938527859385e-39, PT ;  /* 0x001000001100780b */ /* 0x040fe40003f6e200 */
[----:B------:R-:W-:Y:S02]  /*2760*/  LOP3.LUT R13, R12, 0x3ff00000, RZ, 0xfc, !PT ;  /* 0x3ff000000c0d7812 */ /* 0x000fe400078efcff */
[----:B------:R-:W-:Y:S02]  /*2770*/  MOV R12, R14 ;  /* 0x0000000e000c7202 */ /* 0x000fe40000000f00 */
[----:B------:R-:W-:-:S02]  /*2780*/  LOP3.LUT R4, R17, 0x7ff00000, RZ, 0xc0, !PT ;  /* 0x7ff0000011047812 */ /* 0x000fc400078ec0ff */
[----:B------:R-:W-:Y:S01]  /*2790*/  LOP3.LUT R5, R15, 0x7ff00000, RZ, 0xc0, !PT ;  /* 0x7ff000000f057812 */ /* 0x000fe200078ec0ff */
[----:B------:R-:W-:-:S03]  /*27a0*/  @!P0 DMUL R12, R14, 8.98846567431157953865e+307 ;  /* 0x7fe000000e0c8828 */ /* 0x000fc60000000000 */
[C---:B------:R-:W-:Y:S01]  /*27b0*/  ISETP.GE.U32.AND P2, PT, R4.reuse, R5, PT ;  /* 0x000000050400720c */ /* 0x040fe20003f46070 */
[----:B------:R-:W-:Y:S01]  /*27c0*/  @!P3 IMAD.MOV.U32 R26, RZ, RZ, RZ ;  /* 0x000000ffff1ab224 */ /* 0x000fe200078e00ff */
[----:B------:R-:W-:Y:S01]  /*27d0*/  @!P3 LOP3.LUT R3, R15, 0x7ff00000, RZ, 0xc0, !PT ;  /* 0x7ff000000f03b812 */ /* 0x000fe200078ec0ff */
[----:B------:R-:W0:Y:S03]  /*27e0*/  MUFU.RCP64H R19, R13 ;  /* 0x0000000d00137308 */ /* 0x000e260000001800 */
[----:B------:R-:W-:Y:S01]  /*27f0*/  @!P3 ISETP.GE.U32.AND P4, PT, R4, R3, PT ;  /* 0x000000030400b20c */ /* 0x000fe20003f86070 */
[----:B------:R-:W-:Y:S01]  /*2800*/  IMAD.MOV.U32 R3, RZ, RZ, 0x1ca00000 ;  /* 0x1ca00000ff037424 */ /* 0x000fe200078e00ff */
[----:B------:R-:W-:-:S04]  /*2810*/  @!P0 LOP3.LUT R5, R13, 0x7ff00000, RZ, 0xc0, !PT ;  /* 0x7ff000000d058812 */ /* 0x000fc800078ec0ff */
[----:B------:R-:W-:Y:S01]  /*2820*/  @!P3 SEL R21, R3, 0x63400000, !P4 ;  /* 0x634000000315b807 */ /* 0x000fe20006000000 */
[----:B0-----:R-:W-:-:S08]  /*2830*/  DFMA R22, R18, -R12, 1 ;  /* 0x3ff000001216742b */ /* 0x001fd0000000080c */
[----:B------:R-:W-:-:S08]  /*2840*/  DFMA R22, R22, R22, R22 ;  /* 0x000000161616722b */ /* 0x000fd00000000016 */
[----:B------:R-:W-:Y:S01]  /*2850*/  DFMA R22, R18, R22, R18 ;  /* 0x000000161216722b */ /* 0x000fe20000000012 */
[--C-:B------:R-:W-:Y:S02]  /*2860*/  @!P3 LOP3.LUT R18, R21, 0x80000000, R17.reuse, 0xf8, !PT ;  /* 0x800000001512b812 */ /* 0x100fe400078ef811 */
[----:B------:R-:W-:Y:S02]  /*2870*/  SEL R19, R3, 0x63400000, !P2 ;  /* 0x6340000003137807 */ /* 0x000fe40005000000 */
[----:B------:R-:W-:Y:S02]  /*2880*/  @!P3 LOP3.LUT R27, R18, 0x100000, RZ, 0xfc, !PT ;  /* 0x00100000121bb812 */ /* 0x000fe400078efcff */
[----:B------:R-:W-:Y:S01]  /*2890*/  LOP3.LUT R19, R19, 0x800fffff, R17, 0xf8, !PT ;  /* 0x800fffff13137812 */ /* 0x000fe200078ef811 */
[----:B------:R-:W-:Y:S01]  /*28a0*/  DFMA R20, R22, -R12, 1 ;  /* 0x3ff000001614742b */ /* 0x000fe2000000080c */
[----:B------:R-:W-:-:S06]  /*28b0*/  MOV R18, R16 ;  /* 0x0000001000127202 */ /* 0x000fcc0000000f00 */
[----:B------:R-:W-:Y:S02]  /*28c0*/  @!P3 DFMA R18, R18, 2, -R26 ;  /* 0x400000001212b82b */ /* 0x000fe4000000081a */
[----:B------:R-:W-:-:S08]  /*28d0*/  DFMA R20, R22, R20, R22 ;  /* 0x000000141614722b */ /* 0x000fd00000000016 */
[----:B------:R-:W-:Y:S01]  /*28e0*/  @!P3 LOP3.LUT R4, R19, 0x7ff00000, RZ, 0xc0, !PT ;  /* 0x7ff000001304b812 */ /* 0x000fe200078ec0ff */
[----:B------:R-:W-:-:S04]  /*28f0*/  DMUL R22, R20, R18 ;  /* 0x0000001214167228 */ /* 0x000fc80000000000 */
[----:B------:R-:W-:-:S04]  /*2900*/  VIADD R25, R4, 0xffffffff ;  /* 0xffffffff04197836 */ /* 0x000fc80000000000 */
[----:B------:R-:W-:Y:S01]  /*2910*/  DFMA R26, R22, -R12, R18 ;  /* 0x8000000c161a722b */ /* 0x000fe20000000012 */
[----:B------:R-:W-:Y:S02]  /*2920*/  ISETP.GT.U32.AND P0, PT, R25, 0x7feffffe, PT ;  /* 0x7feffffe1900780c */ /* 0x000fe40003f04070 */
[----:B------:R-:W-:-:S04]  /*2930*/  IADD3 R25, PT, PT, R5, -0x1, RZ ;  /* 0xffffffff05197810 */ /* 0x000fc80007ffe0ff */
[----:B------:R-:W-:Y:S01]  /*2940*/  ISETP.GT.U32.OR P0, PT, R25, 0x7feffffe, P0 ;  /* 0x7feffffe1900780c */ /* 0x000fe20000704470 */
[----:B------:R-:W-:-:S12]  /*2950*/  DFMA R20, R20, R26, R22 ;  /* 0x0000001a1414722b */ /* 0x000fd80000000016 */
[----:B------:R-:W-:Y:S05]  /*2960*/  @P0 BRA `(.L_x_47) ;  /* 0x0000000000700947 */ /* 0x000fea0003800000 */
[----:B------:R-:W-:Y:S02]  /*2970*/  LOP3.LUT R16, R17, 0x7ff00000, RZ, 0xc0, !PT ;  /* 0x7ff0000011107812 */ /* 0x000fe400078ec0ff */
[----:B------:R-:W-:-:S04]  /*2980*/  LOP3.LUT R5, R15, 0x7ff00000, RZ, 0xc0, !PT ;  /* 0x7ff000000f057812 */ /* 0x000fc800078ec0ff */
[CC--:B------:R-:W-:Y:S02]  /*2990*/  VIADDMNMX R4, R16.reuse, -R5.reuse, 0xb9600000, !PT ;  /* 0xb960000010047446 */ /* 0x0c0fe40007800905 */
[----:B------:R-:W-:Y:S02]  /*29a0*/  ISETP.GE.U32.AND P0, PT, R16, R5, PT ;  /* 0x000000051000720c */ /* 0x000fe40003f06070 */
[----:B------:R-:W-:Y:S02]  /*29b0*/  VIMNMX R4, PT, PT, R4, 0x46a00000, PT ;  /* 0x46a0000004047848 */ /* 0x000fe40003fe0100 */
[----:B------:R-:W-:-:S05]  /*29c0*/  SEL R3, R3, 0x63400000, !P0 ;  /* 0x6340000003037807 */ /* 0x000fca0004000000 */
[----:B------:R-:W-:Y:S01]  /*29d0*/  IMAD.IADD R3, R4, 0x1, -R3 ;  /* 0x0000000104037824 */ /* 0x000fe200078e0a03 */
[----:B------:R-:W-:-:S03]  /*29e0*/  MOV R4, RZ ;  /* 0x000000ff00047202 */ /* 0x000fc60000000f00 */
[----:B------:R-:W-:-:S06]  /*29f0*/  VIADD R5, R3, 0x7fe00000 ;  /* 0x7fe0000003057836 */ /* 0x000fcc0000000000 */
[----:B------:R-:W-:-:S10]  /*2a00*/  DMUL R22, R20, R4 ;  /* 0x0000000414167228 */ /* 0x000fd40000000000 */
[----:B------:R-:W-:-:S13]  /*2a10*/  FSETP.GTU.AND P0, PT, |R23|, 1.469367938527859385e-39, PT ;  /* 0x001000001700780b */ /* 0x000fda0003f0c200 */
[----:B------:R-:W-:Y:S05]  /*2a20*/  @P0 BRA `(.L_x_48) ;  /* 0x0000000000940947 */ /* 0x000fea0003800000 */
[----:B------:R-:W-:-:S06]  /*2a30*/  DFMA R12, R20, -R12, R18 ;  /* 0x8000000c140c722b */ /* 0x000fcc0000000012 */
[----:B------:R-:W-:-:S04]  /*2a40*/  IMAD.MOV.U32 R12, RZ, RZ, RZ ;  /* 0x000000ffff0c7224 */ /* 0x000fc800078e00ff */
[C---:B------:R-:W-:Y:S02]  /*2a50*/  FSETP.NEU.AND P0, PT, R13.reuse, RZ, PT ;  /* 0x000000ff0d00720b */ /* 0x040fe40003f0d000 */
[----:B------:R-:W-:-:S04]  /*2a60*/  LOP3.LUT R15, R13, 0x80000000, R15, 0x48, !PT ;  /* 0x800000000d0f7812 */ /* 0x000fc800078e480f */
[----:B------:R-:W-:-:S07]  /*2a70*/  LOP3.LUT R13, R15, R5, RZ, 0xfc, !PT ;  /* 0x000000050f0d7212 */ /* 0x000fce00078efcff */
[----:B------:R-:W-:Y:S05]  /*2a80*/  @!P0 BRA `(.L_x_48) ;  /* 0x00000000007c8947 */ /* 0x000fea0003800000 */
[----:B------:R-:W-:Y:S01]  /*2a90*/  IMAD.MOV R5, RZ, RZ, -R3 ;  /* 0x000000ffff057224 */ /* 0x000fe200078e0a03 */
[----:B------:R-:W-:Y:S01]  /*2aa0*/  MOV R4, RZ ;  /* 0x000000ff00047202 */ /* 0x000fe20000000f00 */
[----:B------:R-:W-:Y:S01]  /*2ab0*/  DMUL.RP R12, R20, R12 ;  /* 0x0000000c140c7228 */ /* 0x000fe20000008000 */
[----:B------:R-:W-:-:S04]  /*2ac0*/  IADD3 R3, PT, PT, -R3, -0x43300000, RZ ;  /* 0xbcd0000003037810 */ /* 0x000fc80007ffe1ff */
[----:B------:R-:W-:-:S05]  /*2ad0*/  DFMA R4, R22, -R4, R20 ;  /* 0x800000041604722b */ /* 0x000fca0000000014 */
[----:B------:R-:W-:-:S05]  /*2ae0*/  LOP3.LUT R15, R13, R15, RZ, 0x3c, !PT ;  /* 0x0000000f0d0f7212 */ /* 0x000fca00078e3cff */
[----:B------:R-:W-:-:S04]  /*2af0*/  FSETP.NEU.AND P0, PT, |R5|, R3, PT ;  /* 0x000000030500720b */ /* 0x000fc80003f0d200 */
[----:B------:R-:W-:Y:S02]  /*2b00*/  FSEL R22, R12, R22, !P0 ;  /* 0x000000160c167208 */ /* 0x000fe40004000000 */
[----:B------:R-:W-:Y:S01]  /*2b10*/  FSEL R23, R15, R23, !P0 ;  /* 0x000000170f177208 */ /* 0x000fe20004000000 */
[----:B------:R-:W-:Y:S06]  /*2b20*/  BRA `(.L_x_48) ;  /* 0x0000000000547947 */ /* 0x000fec0003800000 */
.L_x_47:
[----:B------:R-:W-:-:S14]  /*2b30*/  DSETP.NAN.AND P0, PT, R16, R16, PT ;  /* 0x000000101000722a */ /* 0x000fdc0003f08000 */
[----:B------:R-:W-:Y:S05]  /*2b40*/  @P0 BRA `(.L_x_49) ;  /* 0x0000000000440947 */ /* 0x000fea0003800000 */
[----:B------:R-:W-:-:S14]  /*2b50*/  DSETP.NAN.AND P0, PT, R14, R14, PT ;  /* 0x0000000e0e00722a */ /* 0x000fdc0003f08000 */
[----:B------:R-:W-:Y:S05]  /*2b60*/  @P0 BRA `(.L_x_50) ;  /* 0x0000000000300947 */ /* 0x000fea0003800000 */
[----:B------:R-:W-:Y:S01]  /*2b70*/  ISETP.NE.AND P0, PT, R4, R5, PT ;  /* 0x000000050400720c */ /* 0x000fe20003f05270 */
[----:B------:R-:W-:Y:S02]  /*2b80*/  IMAD.MOV.U32 R22, RZ, RZ, 0x0 ;  /* 0x00000000ff167424 */ /* 0x000fe400078e00ff */
[----:B------:R-:W-:-:S10]  /*2b90*/  IMAD.MOV.U32 R23, RZ, RZ, -0x80000 ;  /* 0xfff80000ff177424 */ /* 0x000fd400078e00ff */
[----:B------:R-:W-:Y:S05]  /*2ba0*/  @!P0 BRA `(.L_x_48) ;  /* 0x0000000000348947 */ /* 0x000fea0003800000 */
[----:B------:R-:W-:Y:S02]  /*2bb0*/  ISETP.NE.AND P0, PT, R4, 0x7ff00000, PT ;  /* 0x7ff000000400780c */ /* 0x000fe40003f05270 */
[----:B------:R-:W-:Y:S02]  /*2bc0*/  LOP3.LUT R23, R17, 0x80000000, R15, 0x48, !PT ;  /* 0x8000000011177812 */ /* 0x000fe400078e480f */
[----:B------:R-:W-:-:S13]  /*2bd0*/  ISETP.EQ.OR P0, PT, R5, RZ, !P0 ;  /* 0x000000ff0500720c */ /* 0x000fda0004702670 */
[----:B------:R-:W-:Y:S02]  /*2be0*/  @P0 LOP3.LUT R3, R23, 0x7ff00000, RZ, 0xfc, !PT ;  /* 0x7ff0000017030812 */ /* 0x000fe400078efcff */
[----:B------:R-:W-:Y:S01]  /*2bf0*/  @!P0 MOV R22, RZ ;  /* 0x000000ff00168202 */ /* 0x000fe20000000f00 */
[----:B------:R-:W-:Y:S01]  /*2c00*/  @P0 IMAD.MOV.U32 R22, RZ, RZ, RZ ;  /* 0x000000ffff160224 */ /* 0x000fe200078e00ff */
[----:B------:R-:W-:Y:S01]  /*2c10*/  @P0 MOV R23, R3 ;  /* 0x0000000300170202 */ /* 0x000fe20000000f00 */
[----:B------:R-:W-:Y:S06]  /*2c20*/  BRA `(.L_x_48) ;  /* 0x0000000000147947 */ /* 0x000fec0003800000 */
.L_x_50:
[----:B------:R-:W-:Y:S01]  /*2c30*/  LOP3.LUT R23, R15, 0x80000, RZ, 0xfc, !PT ;  /* 0x000800000f177812 */ /* 0x000fe200078efcff */
[----:B------:R-:W-:Y:S01]  /*2c40*/  IMAD.MOV.U32 R22, RZ, RZ, R14 ;  /* 0x000000ffff167224 */ /* 0x000fe200078e000e */
[----:B------:R-:W-:Y:S06]  /*2c50*/  BRA `(.L_x_48) ;  /* 0x0000000000087947 */ /* 0x000fec0003800000 */
.L_x_49:
[----:B------:R-:W-:Y:S02]  /*2c60*/  LOP3.LUT R23, R17, 0x80000, RZ, 0xfc, !PT ;  /* 0x0008000011177812 */ /* 0x000fe400078efcff */
[----:B------:R-:W-:-:S07]  /*2c70*/  MOV R22, R16 ;  /* 0x0000001000167202 */ /* 0x000fce0000000f00 */
.L_x_48:
[----:B------:R-:W-:Y:S05]  /*2c80*/  BSYNC.RECONVERGENT B0 ;  /* 0x0000000000007941 */ /* 0x000fea0003800200 */
.L_x_46:
[----:B------:R-:W-:Y:S02]  /*2c90*/  HFMA2 R5, -RZ, RZ, 0, 0 ;  /* 0x00000000ff057431 */ /* 0x000fe400000001ff */
[----:B------:R-:W-:-:S04]  /*2ca0*/  IMAD.MOV.U32 R4, RZ, RZ, R0 ;  /* 0x000000ffff047224 */ /* 0x000fc800078e0000 */
[----:B------:R-:W-:Y:S05]  /*2cb0*/  RET.REL.NODEC R4 `(_Z6kernelPdS_i) ;  /* 0xffffffd004d07950 */ /* 0x000fea0003c3ffff */
.L_x_51:
[----:B------:R-:W-:-:S00]  /*2cc0*/  BRA `(.L_x_51) ;  /* 0xfffffffc00fc7947 */ /* 0x000fc0000383ffff */
[----:B------:R-:W-:-:S00]  /*2cd0*/  NOP ;  /* 0x0000000000007918 */ /* 0x000fc00000000000 */
        /* <DEDUP_REMOVED lines=10> */
.L_x_52:


//--------------------- .nv.shared.reserved.0     --------------------------
	.section	.nv.shared.reserved.0,"aw",@nobits
	.weak		__nv_reservedSMEM_offset_0_alias
	.size		__nv_reservedSMEM_offset_0_alias, 0, 64
	.other		__nv_reservedSMEM_offset_0_alias,@"STO_CUDA_RESERVED_SHARED STV_DEFAULT"
__nv_reservedSMEM_offset_0_alias:
	.zero		0
	.zero		64


//--------------------- .nv.constant0._Z6kernelPdS_i --------------------------
	.section	.nv.constant0._Z6kernelPdS_i,"a",@progbits
	.sectionflags	@""
	.align	4
.nv.constant0._Z6kernelPdS_i:
	.zero		916


//--------------------- SYMBOLS --------------------------

	.type		.nv.reservedSmem.offset0,@object
	.size		.nv.reservedSmem.offset0,0x4
